	.headerflags	@"EF_CUDA_TEXMODE_UNIFIED EF_CUDA_64BIT_ADDRESS EF_CUDA_SM86 EF_CUDA_VIRTUAL_SM(EF_CUDA_SM86)"
	.elftype	@"ET_EXEC"


//--------------------- .nv.info                  --------------------------
	.section	.nv.info,"",@"SHT_CUDA_INFO"
	.align	4


	//----- nvinfo : EIATTR_REGCOUNT
	.align		4
        /*0000*/ 	.byte	0x04, 0x2f
        /*0002*/ 	.short	(.L_2 - .L_1)
	.align		4
.L_1:
        /*0004*/ 	.word	index@(triton_red_fused__to_copy_add_amax_amin_cat_clamp_mul_reciprocal_7)
        /*0008*/ 	.word	0x00000040


	//----- nvinfo : EIATTR_MIN_STACK_SIZE
	.align		4
.L_2:
        /*000c*/ 	.byte	0x04, 0x12
        /*000e*/ 	.short	(.L_4 - .L_3)
	.align		4
.L_3:
        /*0010*/ 	.word	index@(triton_red_fused__to_copy_add_amax_amin_cat_clamp_mul_reciprocal_7)
        /*0014*/ 	.word	0x00000120


	//----- nvinfo : EIATTR_FRAME_SIZE
	.align		4
.L_4:
        /*0018*/ 	.byte	0x04, 0x11
        /*001a*/ 	.short	(.L_6 - .L_5)
	.align		4
.L_5:
        /*001c*/ 	.word	index@(triton_red_fused__to_copy_add_amax_amin_cat_clamp_mul_reciprocal_7)
        /*0020*/ 	.word	0x00000120


	//----- nvinfo : EIATTR_MIN_STACK_SIZE
	.align		4
.L_6:
        /*0024*/ 	.byte	0x04, 0x12
        /*0026*/ 	.short	(.L_8 - .L_7)
	.align		4
.L_7:
        /*0028*/ 	.word	index@(triton_red_fused__to_copy_add_amax_amin_cat_clamp_mul_reciprocal_7)
        /*002c*/ 	.word	0x00000120
.L_8:


//--------------------- .nv.info.triton_red_fused__to_copy_add_amax_amin_cat_clamp_mul_reciprocal_7 --------------------------
	.section	.nv.info.triton_red_fused__to_copy_add_amax_amin_cat_clamp_mul_reciprocal_7,"",@"SHT_CUDA_INFO"
	.sectionflags	@""
	.align	4


	//----- nvinfo : EIATTR_CUDA_API_VERSION
	.align		4
        /*0000*/ 	.byte	0x04, 0x37
        /*0002*/ 	.short	(.L_10 - .L_9)
.L_9:
        /*0004*/ 	.word	0x0000007c


	//----- nvinfo : EIATTR_SW2861232_WAR
	.align		4
.L_10:
        /*0008*/ 	.byte	0x01, 0x35
	.zero		2


	//----- nvinfo : EIATTR_PARAM_CBANK
	.align		4
        /*000c*/ 	.byte	0x04, 0x0a
        /*000e*/ 	.short	(.L_12 - .L_11)
	.align		4
.L_11:
        /*0010*/ 	.word	index@(.nv.constant0.triton_red_fused__to_copy_add_amax_amin_cat_clamp_mul_reciprocal_7)
        /*0014*/ 	.short	0x0160
        /*0016*/ 	.short	0x0038


	//----- nvinfo : EIATTR_CBANK_PARAM_SIZE
	.align		4
.L_12:
        /*0018*/ 	.byte	0x03, 0x19
        /*001a*/ 	.short	0x0038


	//----- nvinfo : EIATTR_KPARAM_INFO
	.align		4
        /*001c*/ 	.byte	0x04, 0x17
        /*001e*/ 	.short	(.L_14 - .L_13)
.L_13:
        /*0020*/ 	.word	0x00000000
        /*0024*/ 	.short	0x0007
        /*0026*/ 	.short	0x0030
        /*0028*/ 	.byte	0x00, 0xf4, 0x21, 0x00


	//----- nvinfo : EIATTR_KPARAM_INFO
	.align		4
.L_14:
        /*002c*/ 	.byte	0x04, 0x17
        /*002e*/ 	.short	(.L_16 - .L_15)
.L_15:
        /*0030*/ 	.word	0x00000000
        /*0034*/ 	.short	0x0006
        /*0036*/ 	.short	0x002c
        /*0038*/ 	.byte	0x00, 0xf0, 0x11, 0x00


	//----- nvinfo : EIATTR_KPARAM_INFO
	.align		4
.L_16:
        /*003c*/ 	.byte	0x04, 0x17
        /*003e*/ 	.short	(.L_18 - .L_17)
.L_17:
        /*0040*/ 	.word	0x00000000
        /*0044*/ 	.short	0x0005
        /*0046*/ 	.short	0x0028
        /*0048*/ 	.byte	0x00, 0xf0, 0x11, 0x00


	//----- nvinfo : EIATTR_KPARAM_INFO
	.align		4
.L_18:
        /*004c*/ 	.byte	0x04, 0x17
        /*004e*/ 	.short	(.L_20 - .L_19)
.L_19:
        /*0050*/ 	.word	0x00000000
        /*0054*/ 	.short	0x0004
        /*0056*/ 	.short	0x0020
        /*0058*/ 	.byte	0x00, 0xf4, 0x21, 0x00


	//----- nvinfo : EIATTR_KPARAM_INFO
	.align		4
.L_20:
        /*005c*/ 	.byte	0x04, 0x17
        /*005e*/ 	.short	(.L_22 - .L_21)
.L_21:
        /*0060*/ 	.word	0x00000000
        /*0064*/ 	.short	0x0003
        /*0066*/ 	.short	0x0018
        /*0068*/ 	.byte	0x00, 0xf4, 0x21, 0x00


	//----- nvinfo : EIATTR_KPARAM_INFO
	.align		4
.L_22:
        /*006c*/ 	.byte	0x04, 0x17
        /*006e*/ 	.short	(.L_24 - .L_23)
.L_23:
        /*0070*/ 	.word	0x00000000
        /*0074*/ 	.short	0x0002
        /*0076*/ 	.short	0x0010
        /*0078*/ 	.byte	0x00, 0xf4, 0x21, 0x00


	//----- nvinfo : EIATTR_KPARAM_INFO
	.align		4
.L_24:
        /*007c*/ 	.byte	0x04, 0x17
        /*007e*/ 	.short	(.L_26 - .L_25)
.L_25:
        /*0080*/ 	.word	0x00000000
        /*0084*/ 	.short	0x0001
        /*0086*/ 	.short	0x0008
        /*0088*/ 	.byte	0x00, 0xf4, 0x21, 0x00


	//----- nvinfo : EIATTR_KPARAM_INFO
	.align		4
.L_26:
        /*008c*/ 	.byte	0x04, 0x17
        /*008e*/ 	.short	(.L_28 - .L_27)
.L_27:
        /*0090*/ 	.word	0x00000000
        /*0094*/ 	.short	0x0000
        /*0096*/ 	.short	0x0000
        /*0098*/ 	.byte	0x00, 0xf4, 0x21, 0x00


	//----- nvinfo : EIATTR_MAXREG_COUNT
	.align		4
.L_28:
        /*009c*/ 	.byte	0x03, 0x1b
        /*009e*/ 	.short	0x0040


	//----- nvinfo : EIATTR_COOP_GROUP_MASK_REGIDS
	.align		4
        /*00a0*/ 	.byte	0x04, 0x29
        /*00a2*/ 	.short	(.L_30 - .L_29)


	//   ....[0]....
.L_29:
        /*00a4*/ 	.word	0xffffffff


	//   ....[1]....
        /*00a8*/ 	.word	0xffffffff


	//   ....[2]....
        /*00ac*/ 	.word	0xffffffff


	//   ....[3]....
        /*00b0*/ 	.word	0xffffffff


	//   ....[4]....
        /*00b4*/ 	.word	0xffffffff


	//   ....[5]....
        /*00b8*/ 	.word	0xffffffff


	//   ....[6]....
        /*00bc*/ 	.word	0xffffffff


	//   ....[7]....
        /*00c0*/ 	.word	0xffffffff


	//   ....[8]....
        /*00c4*/ 	.word	0xffffffff


	//   ....[9]....
        /*00c8*/ 	.word	0xffffffff


	//   ....[10]....
        /*00cc*/ 	.word	0xffffffff


	//   ....[11]....
        /*00d0*/ 	.word	0xffffffff


	//   ....[12]....
        /*00d4*/ 	.word	0xffffffff


	//   ....[13]....
        /*00d8*/ 	.word	0xffffffff


	//   ....[14]....
        /*00dc*/ 	.word	0xffffffff


	//   ....[15]....
        /*00e0*/ 	.word	0xffffffff


	//   ....[16]....
        /*00e4*/ 	.word	0xffffffff


	//   ....[17]....
        /*00e8*/ 	.word	0xffffffff


	//   ....[18]....
        /*00ec*/ 	.word	0xffffffff


	//   ....[19]....
        /*00f0*/ 	.word	0xffffffff


	//   ....[20]....
        /*00f4*/ 	.word	0xffffffff


	//   ....[21]....
        /*00f8*/ 	.word	0xffffffff


	//   ....[22]....
        /*00fc*/ 	.word	0xffffffff


	//   ....[23]....
        /*0100*/ 	.word	0xffffffff


	//   ....[24]....
        /*0104*/ 	.word	0xffffffff


	//   ....[25]....
        /*0108*/ 	.word	0xffffffff


	//   ....[26]....
        /*010c*/ 	.word	0xffffffff


	//   ....[27]....
        /*0110*/ 	.word	0xffffffff


	//   ....[28]....
        /*0114*/ 	.word	0xffffffff


	//   ....[29]....
        /*0118*/ 	.word	0xffffffff


	//----- nvinfo : EIATTR_COOP_GROUP_INSTR_OFFSETS
	.align		4
.L_30:
        /*011c*/ 	.byte	0x04, 0x28
        /*011e*/ 	.short	(.L_32 - .L_31)


	//   ....[0]....
.L_31:
        /*0120*/ 	.word	0x00005810


	//   ....[1]....
        /*0124*/ 	.word	0x000058d0


	//   ....[2]....
        /*0128*/ 	.word	0x00005920


	//   ....[3]....
        /*012c*/ 	.word	0x00005f50


	//   ....[4]....
        /*0130*/ 	.word	0x00006020


	//   ....[5]....
        /*0134*/ 	.word	0x00006070


	//   ....[6]....
        /*0138*/ 	.word	0x000060b0


	//   ....[7]....
        /*013c*/ 	.word	0x00006120


	//   ....[8]....
        /*0140*/ 	.word	0x000061c0


	//   ....[9]....
        /*0144*/ 	.word	0x000061e0


	//   ....[10]....
        /*0148*/ 	.word	0x000061f0


	//   ....[11]....
        /*014c*/ 	.word	0x00006210


	//   ....[12]....
        /*0150*/ 	.word	0x00006280


	//   ....[13]....
        /*0154*/ 	.word	0x000062c0


	//   ....[14]....
        /*0158*/ 	.word	0x000062f0


	//   ....[15]....
        /*015c*/ 	.word	0x00006310


	//   ....[16]....
        /*0160*/ 	.word	0x00006390


	//   ....[17]....
        /*0164*/ 	.word	0x000064c0


	//   ....[18]....
        /*0168*/ 	.word	0x00006510


	//   ....[19]....
        /*016c*/ 	.word	0x00006550


	//   ....[20]....
        /*0170*/ 	.word	0x00006590


	//   ....[21]....
        /*0174*/ 	.word	0x000065d0


	//   ....[22]....
        /*0178*/ 	.word	0x00006610


	//   ....[23]....
        /*017c*/ 	.word	0x00006650


	//   ....[24]....
        /*0180*/ 	.word	0x00006690


	//   ....[25]....
        /*0184*/ 	.word	0x000067d0


	//   ....[26]....
        /*0188*/ 	.word	0x00006820


	//   ....[27]....
        /*018c*/ 	.word	0x00006860


	//   ....[28]....
        /*0190*/ 	.word	0x000068a0


	//   ....[29]....
        /*0194*/ 	.word	0x00006900


	//----- nvinfo : EIATTR_EXIT_INSTR_OFFSETS
	.align		4
.L_32:
        /*0198*/ 	.byte	0x04, 0x1c
        /*019a*/ 	.short	(.L_34 - .L_33)


	//   ....[0]....
.L_33:
        /*019c*/ 	.word	0x0000cb80


	//   ....[1]....
        /*01a0*/ 	.word	0x0000cba0


	//----- nvinfo : EIATTR_REQNTID
	.align		4
.L_34:
        /*01a4*/ 	.byte	0x04, 0x10
        /*01a6*/ 	.short	(.L_36 - .L_35)
.L_35:
        /*01a8*/ 	.word	0x00000400
        /*01ac*/ 	.word	0x00000001
        /*01b0*/ 	.word	0x00000001


	//----- nvinfo : EIATTR_CRS_STACK_SIZE
	.align		4
.L_36:
        /*01b4*/ 	.byte	0x04, 0x1e
        /*01b6*/ 	.short	(.L_38 - .L_37)
.L_37:
        /*01b8*/ 	.word	0x00000000
.L_38:


//--------------------- .nv.callgraph             --------------------------
	.section	.nv.callgraph,"",@"SHT_CUDA_CALLGRAPH"
	.align	4
	.sectionentsize	8
	.align		4
        /*0000*/ 	.word	0x00000000
	.align		4
        /*0004*/ 	.word	0xffffffff
	.align		4
        /*0008*/ 	.word	0x00000000
	.align		4
        /*000c*/ 	.word	0xfffffffe
	.align		4
        /*0010*/ 	.word	0x00000000
	.align		4
        /*0014*/ 	.word	0xfffffffd
	.align		4
        /*0018*/ 	.word	0x00000000
	.align		4
        /*001c*/ 	.word	0xfffffffc


//--------------------- .nv.rel.action            --------------------------
	.section	.nv.rel.action,"",@"SHT_CUDA_RELOCINFO"
	.align	8
	.sectionentsize	8
        /*0000*/ 	.byte	0x73, 0x00, 0x00, 0x00, 0x00, 0x00, 0x00, 0x00, 0x00, 0x00, 0x00, 0x11, 0x25, 0x00, 0x05, 0x36


//--------------------- .nv.constant4             --------------------------
	.section	.nv.constant4,"a",@progbits
	.align	8
	.align		8
.nv.constant4:
        /*0000*/ 	.dword	_$_str


//--------------------- .nv.constant0.triton_red_fused__to_copy_add_amax_amin_cat_clamp_mul_reciprocal_7 --------------------------
	.section	.nv.constant0.triton_red_fused__to_copy_add_amax_amin_cat_clamp_mul_reciprocal_7,"a",@progbits
	.sectionflags	@""
	.align	4
.nv.constant0.triton_red_fused__to_copy_add_amax_amin_cat_clamp_mul_reciprocal_7:
	.zero		408


//--------------------- .text.triton_red_fused__to_copy_add_amax_amin_cat_clamp_mul_reciprocal_7 --------------------------
	.section	.text.triton_red_fused__to_copy_add_amax_amin_cat_clamp_mul_reciprocal_7,"ax",@progbits
	.sectionflags	@"SHF_BARRIERS=1"
	.sectioninfo	@"SHI_REGISTERS=64"
	.align	128
        .global         triton_red_fused__to_copy_add_amax_amin_cat_clamp_mul_reciprocal_7
        .type           triton_red_fused__to_copy_add_amax_amin_cat_clamp_mul_reciprocal_7,@function
        .size           triton_red_fused__to_copy_add_amax_amin_cat_clamp_mul_reciprocal_7,(.L_x_193 - triton_red_fused__to_copy_add_amax_amin_cat_clamp_mul_reciprocal_7)
        .other          triton_red_fused__to_copy_add_amax_amin_cat_clamp_mul_reciprocal_7,@"STO_CUDA_ENTRY STV_DEFAULT"
triton_red_fused__to_copy_add_amax_amin_cat_clamp_mul_reciprocal_7:
.text.triton_red_fused__to_copy_add_amax_amin_cat_clamp_mul_reciprocal_7:
[----:B------:R-:W-:Y:S02]  /*0000*/  MOV R1, c[0x0][0x28] ;  /* 0x00000a0000017a02 */ /* 0x000fe40000000f00 */
[----:B------:R-:W0:Y:S01]  /*0010*/  S2R R0, SR_TID.X ;  /* 0x0000000000007919 */ /* 0x000e220000002100 */
[----:B------:R-:W-:Y:S01]  /*0020*/  MOV R54, 0x2 ;  /* 0x0000000200367802 */ /* 0x000fe20000000f00 */
[----:B------:R-:W-:Y:S01]  /*0030*/  CS2R R48, SRZ ;  /* 0x0000000000307805 */ /* 0x000fe2000001ff00 */
[----:B------:R-:W-:Y:S01]  /*0040*/  CS2R R50, SRZ ;  /* 0x0000000000327805 */ /* 0x000fe2000001ff00 */
[----:B------:R-:W1:Y:S01]  /*0050*/  S2R R59, SR_CTAID.X ;  /* 0x00000000003b7919 */ /* 0x000e620000002500 */
[----:B------:R-:W-:Y:S01]  /*0060*/  ULDC.64 UR4, c[0x0][0x118] ;  /* 0x0000460000047ab9 */ /* 0x000fe20000000a00 */
[----:B------:R-:W-:Y:S01]  /*0070*/  IADD3 R1, R1, -0x120, RZ ;  /* 0xfffffee001017810 */ /* 0x000fe20007ffe0ff */
[----:B------:R-:W-:Y:S01]  /*0080*/  CS2R R44, SRZ ;  /* 0x00000000002c7805 */ /* 0x000fe2000001ff00 */
[----:B0-----:R-:W-:Y:S02]  /*0090*/  SHF.L.U32 R55, R0, 0x4, RZ ;  /* 0x0000000400377819 */ /* 0x001fe400000006ff */
[----:B------:R-:W-:-:S02]  /*00a0*/  MOV R0, 0x4 ;  /* 0x0000000400007802 */ /* 0x000fc40000000f00 */
[----:B------:R-:W-:Y:S02]  /*00b0*/  LOP3.LUT R55, R55, 0x3ff0, RZ, 0xc0, !PT ;  /* 0x00003ff037377812 */ /* 0x000fe400078ec0ff */
[----:B-1----:R-:W-:Y:S02]  /*00c0*/  SHF.L.U32 R4, R59, 0x1, RZ ;  /* 0x000000013b047819 */ /* 0x002fe400000006ff */
[----:B------:R-:W-:Y:S01]  /*00d0*/  ISETP.GE.U32.AND P0, PT, R55, 0xc00, PT ;  /* 0x00000c003700780c */ /* 0x000fe20003f06070 */
[----:B------:R-:W-:-:S03]  /*00e0*/  IMAD R57, R59, 0x1800, R55 ;  /* 0x000018003b397824 */ /* 0x000fc600078e0237 */
[----:B------:R-:W-:Y:S01]  /*00f0*/  ISETP.LT.AND P3, PT, R4, 0x1010, !P0 ;  /* 0x000010100400780c */ /* 0x000fe20004761270 */
[----:B------:R-:W-:-:S12]  /*0100*/  IMAD.WIDE R2, R57, R54, c[0x0][0x160] ;  /* 0x0000580039027625 */ /* 0x000fd800078e0236 */
[----:B------:R0:W2:Y:S01]  /*0110*/  @P3 LDG.E.EL.128 R48, [R2.64] ;  /* 0x0000000402303981 */ /* 0x0000a2000c2e1d00 */
[----:B------:R-:W-:Y:S01]  /*0120*/  ISETP.GE.AND P1, PT, R4, 0x1010, PT ;  /* 0x000010100400780c */ /* 0x000fe20003f26270 */
[----:B------:R-:W-:Y:S01]  /*0130*/  CS2R R32, SRZ ;  /* 0x0000000000207805 */ /* 0x000fe2000001ff00 */
[C---:B------:R-:W-:Y:S01]  /*0140*/  IADD3 R7, R55.reuse, -0xc00, RZ ;  /* 0xfffff40037077810 */ /* 0x040fe20007ffe0ff */
[----:B------:R-:W-:Y:S01]  /*0150*/  CS2R R34, SRZ ;  /* 0x0000000000227805 */ /* 0x000fe2000001ff00 */
[C---:B------:R-:W-:Y:S01]  /*0160*/  ISETP.LT.U32.AND P1, PT, R55.reuse, 0x3c00, !P1 ;  /* 0x00003c003700780c */ /* 0x040fe20004f21070 */
[----:B------:R-:W-:Y:S01]  /*0170*/  CS2R R28, SRZ ;  /* 0x00000000001c7805 */ /* 0x000fe2000001ff00 */
[----:B------:R-:W-:Y:S01]  /*0180*/  LOP3.LUT R58, R55, 0x8, RZ, 0xfc, !PT ;  /* 0x00000008373a7812 */ /* 0x000fe200078efcff */
[----:B------:R-:W-:Y:S01]  /*0190*/  IMAD R7, R59, 0x6000, R7 ;  /* 0x000060003b077824 */ /* 0x000fe200078e0207 */
[----:B------:R-:W-:Y:S01]  /*01a0*/  ISETP.GT.U32.AND P2, PT, R55, 0xbff, P1 ;  /* 0x00000bff3700780c */ /* 0x000fe20000f44070 */
[----:B------:R-:W-:Y:S01]  /*01b0*/  CS2R R30, SRZ ;  /* 0x00000000001e7805 */ /* 0x000fe2000001ff00 */
[----:B------:R-:W-:Y:S01]  /*01c0*/  CS2R R46, SRZ ;  /* 0x00000000002e7805 */ /* 0x000fe2000001ff00 */
[----:B0-----:R-:W-:Y:S01]  /*01d0*/  IMAD.WIDE R2, R7, R0, c[0x0][0x168] ;  /* 0x00005a0007027625 */ /* 0x001fe200078e0200 */
[----:B------:R-:W-:Y:S01]  /*01e0*/  CS2R R40, SRZ ;  /* 0x0000000000287805 */ /* 0x000fe2000001ff00 */
[----:B------:R-:W-:Y:S01]  /*01f0*/  CS2R R42, SRZ ;  /* 0x00000000002a7805 */ /* 0x000fe2000001ff00 */
[----:B------:R-:W-:Y:S01]  /*0200*/  CS2R R36, SRZ ;  /* 0x0000000000247805 */ /* 0x000fe2000001ff00 */
[----:B------:R-:W-:Y:S01]  /*0210*/  IMAD R58, R59, 0x1800, R58 ;  /* 0x000018003b3a7824 */ /* 0x000fe200078e023a */
[----:B------:R-:W-:Y:S01]  /*0220*/  CS2R R38, SRZ ;  /* 0x0000000000267805 */ /* 0x000fe2000001ff00 */
[----:B------:R-:W-:Y:S01]  /*0230*/  CS2R R24, SRZ ;  /* 0x0000000000187805 */ /* 0x000fe2000001ff00 */
[----:B------:R-:W-:Y:S01]  /*0240*/  CS2R R26, SRZ ;  /* 0x00000000001a7805 */ /* 0x000fe2000001ff00 */
[----:B------:R-:W-:Y:S01]  /*0250*/  CS2R R8, SRZ ;  /* 0x0000000000087805 */ /* 0x000fe2000001ff00 */
[----:B------:R-:W-:Y:S01]  /*0260*/  CS2R R12, SRZ ;  /* 0x00000000000c7805 */ /* 0x000fe2000001ff00 */
[----:B------:R0:W3:Y:S01]  /*0270*/  @P2 LDG.E.EL.128 R32, [R2.64] ;  /* 0x0000000402202981 */ /* 0x0000e2000c2e1d00 */
[----:B------:R-:W-:Y:S01]  /*0280*/  IADD3 R53, R7, 0x4, RZ ;  /* 0x0000000407357810 */ /* 0x000fe20007ffe0ff */
[----:B------:R-:W-:Y:S01]  /*0290*/  CS2R R14, SRZ ;  /* 0x00000000000e7805 */ /* 0x000fe2000001ff00 */
[----:B------:R-:W-:Y:S01]  /*02a0*/  IADD3 R57, R57, 0xc00, RZ ;  /* 0x00000c0039397810 */ /* 0x000fe20007ffe0ff */
[----:B------:R-:W-:Y:S01]  /*02b0*/  CS2R R20, SRZ ;  /* 0x0000000000147805 */ /* 0x000fe2000001ff00 */
[----:B------:R-:W-:Y:S01]  /*02c0*/  IADD3 R56, R58, 0xc00, RZ ;  /* 0x00000c003a387810 */ /* 0x000fe20007ffe0ff */
[----:B------:R-:W-:Y:S01]  /*02d0*/  CS2R R22, SRZ ;  /* 0x0000000000167805 */ /* 0x000fe2000001ff00 */
[----:B------:R-:W-:Y:S01]  /*02e0*/  IADD3 R5, R7, 0x3004, RZ ;  /* 0x0000300407057810 */ /* 0x000fe20007ffe0ff */
[-C--:B------:R-:W-:Y:S01]  /*02f0*/  IMAD.WIDE R60, R57, R54.reuse, c[0x0][0x160] ;  /* 0x00005800393c7625 */ /* 0x080fe200078e0236 */
[----:B------:R-:W-:Y:S01]  /*0300*/  CS2R R16, SRZ ;  /* 0x0000000000107805 */ /* 0x000fe2000001ff00 */
[----:B0-----:R-:W-:Y:S01]  /*0310*/  IADD3 R2, R7, 0xc, RZ ;  /* 0x0000000c07027810 */ /* 0x001fe20007ffe0ff */
[----:B------:R-:W-:Y:S01]  /*0320*/  CS2R R18, SRZ ;  /* 0x0000000000127805 */ /* 0x000fe2000001ff00 */
[----:B------:R-:W-:-:S04]  /*0330*/  IMAD.WIDE R56, R56, R54, c[0x0][0x160] ;  /* 0x0000580038387625 */ /* 0x000fc800078e0236 */
[----:B------:R-:W-:-:S04]  /*0340*/  IMAD.WIDE R56, R2, R0, c[0x0][0x168] ;  /* 0x00005a0002387625 */ /* 0x000fc800078e0200 */
[-C--:B------:R-:W-:Y:S02]  /*0350*/  IMAD.WIDE R56, R5, R0.reuse, c[0x0][0x168] ;  /* 0x00005a0005387625 */ /* 0x080fe400078e0200 */
[----:B------:R-:W0:Y:S01]  /*0360*/  S2R R5, SR_CTAID.X ;  /* 0x0000000000057919 */ /* 0x000e220000002500 */
[----:B------:R-:W-:Y:S02]  /*0370*/  LOP3.LUT R2, R55, 0x8, RZ, 0xfc, !PT ;  /* 0x0000000837027812 */ /* 0x000fe400078efcff */
[C---:B------:R-:W-:Y:S01]  /*0380*/  IADD3 R52, R7.reuse, 0x8, RZ ;  /* 0x0000000807347810 */ /* 0x040fe20007ffe0ff */
[----:B------:R-:W-:Y:S01]  /*0390*/  CS2R R10, SRZ ;  /* 0x00000000000a7805 */ /* 0x000fe2000001ff00 */
[----:B------:R-:W-:Y:S01]  /*03a0*/  IADD3 R3, R7, 0x3000, RZ ;  /* 0x0000300007037810 */ /* 0x000fe20007ffe0ff */
[----:B------:R-:W-:Y:S01]  /*03b0*/  IMAD R2, R59, 0x1800, R2 ;  /* 0x000018003b027824 */ /* 0x000fe200078e0202 */
[C---:B------:R-:W-:Y:S01]  /*03c0*/  IADD3 R6, R7.reuse, 0x3008, RZ ;  /* 0x0000300807067810 */ /* 0x040fe20007ffe0ff */
[----:B------:R-:W-:Y:S01]  /*03d0*/  IMAD.WIDE R60, R52, R0, c[0x0][0x168] ;  /* 0x00005a00343c7625 */ /* 0x000fe200078e0200 */
[----:B------:R-:W-:Y:S01]  /*03e0*/  IADD3 R7, R7, 0x300c, RZ ;  /* 0x0000300c07077810 */ /* 0x000fe20007ffe0ff */
[----:B------:R3:W5:Y:S04]  /*03f0*/  @P2 LDG.E.EL.128 R12, [R56.64] ;  /* 0x00000004380c2981 */ /* 0x000768000c2e1d00 */
[----:B--2---:R1:W-:Y:S02]  /*0400*/  STL.64 [R1+0xe8], R50 ;  /* 0x0000e83201007387 */ /* 0x0043e40000100a00 */
[----:B-1----:R-:W-:-:S04]  /*0410*/  IMAD.WIDE R50, R58, R54, c[0x0][0x160] ;  /* 0x000058003a327625 */ /* 0x002fc800078e0236 */
[----:B------:R-:W-:-:S05]  /*0420*/  IMAD.WIDE R50, R53, R0, c[0x0][0x168] ;  /* 0x00005a0035327625 */ /* 0x000fca00078e0200 */
[----:B------:R1:W2:Y:S04]  /*0430*/  @P2 LDG.E.EL.128 R28, [R50.64] ;  /* 0x00000004321c2981 */ /* 0x0002a8000c2e1d00 */
[----:B------:R1:W-:Y:S04]  /*0440*/  STL.64 [R1+0xe0], R50 ;  /* 0x0000e03201007387 */ /* 0x0003e80000100a00 */
[----:B-1----:R1:W5:Y:S01]  /*0450*/  LDL.LU.64 R50, [R1+0xe8] ;  /* 0x0000e80001327983 */ /* 0x0023620000300a00 */
[----:B------:R-:W-:-:S04]  /*0460*/  IMAD.WIDE R52, R3, R0, c[0x0][0x168] ;  /* 0x00005a0003347625 */ /* 0x000fc800078e0200 */
[----:B------:R-:W-:-:S04]  /*0470*/  IMAD.WIDE R2, R2, R54, c[0x0][0x160] ;  /* 0x0000580002027625 */ /* 0x000fc800078e0236 */
[-C--:B------:R-:W-:Y:S01]  /*0480*/  IMAD.WIDE R60, R7, R0.reuse, c[0x0][0x168] ;  /* 0x00005a00073c7625 */ /* 0x080fe200078e0200 */
[----:B------:R0:W5:Y:S03]  /*0490*/  @P3 LDG.E.EL.128 R44, [R2.64] ;  /* 0x00000004022c3981 */ /* 0x000166000c2e1d00 */
[----:B------:R-:W-:Y:S01]  /*04a0*/  IMAD.WIDE R58, R6, R0, c[0x0][0x168] ;  /* 0x00005a00063a7625 */ /* 0x000fe200078e0200 */
[----:B---3--:R-:W-:Y:S01]  /*04b0*/  FMUL R57, R35, R35 ;  /* 0x0000002323397220 */ /* 0x008fe20000400000 */
[----:B------:R2:W5:Y:S02]  /*04c0*/  @P2 LDG.E.EL.128 R16, [R52.64] ;  /* 0x0000000434102981 */ /* 0x000564000c2e1d00 */
[----:B0-----:R-:W-:Y:S01]  /*04d0*/  IMAD R2, R5, 0x1800, R55 ;  /* 0x0000180005027824 */ /* 0x001fe200078e0237 */
[----:B------:R-:W-:Y:S01]  /*04e0*/  LOP3.LUT R6, R55, 0x8, RZ, 0xfc, !PT ;  /* 0x0000000837067812 */ /* 0x000fe200078efcff */
[----:B------:R0:W5:Y:S03]  /*04f0*/  @P2 LDG.E.EL.128 R8, [R58.64] ;  /* 0x000000043a082981 */ /* 0x000166000c2e1d00 */
[----:B------:R-:W-:-:S05]  /*0500*/  IADD3 R2, R2, 0xc00, RZ ;  /* 0x00000c0002027810 */ /* 0x000fca0007ffe0ff */
[----:B------:R-:W-:-:S05]  /*0510*/  IMAD.WIDE R2, R2, R54, c[0x0][0x160] ;  /* 0x0000580002027625 */ /* 0x000fca00078e0236 */
[----:B------:R3:W5:Y:S01]  /*0520*/  @P3 LDG.E.EL.128 R40, [R2.64] ;  /* 0x0000000402283981 */ /* 0x000762000c2e1d00 */
[----:B------:R-:W-:Y:S01]  /*0530*/  IMAD R6, R5, 0x1800, R6 ;  /* 0x0000180005067824 */ /* 0x000fe200078e0206 */
[----:B------:R-:W-:Y:S02]  /*0540*/  MOV R0, 0x2 ;  /* 0x0000000200007802 */ /* 0x000fe40000000f00 */
[----:B---3--:R-:W3:Y:S02]  /*0550*/  S2R R3, SR_CTAID.X ;  /* 0x0000000000037919 */ /* 0x008ee40000002500 */
[----:B------:R-:W-:-:S05]  /*0560*/  IADD3 R6, R6, 0xc00, RZ ;  /* 0x00000c0006067810 */ /* 0x000fca0007ffe0ff */
[----:B------:R-:W-:-:S05]  /*0570*/  IMAD.WIDE R6, R6, R0, c[0x0][0x160] ;  /* 0x0000580006067625 */ /* 0x000fca00078e0200 */
[----:B------:R4:W5:Y:S02]  /*0580*/  @P3 LDG.E.EL.128 R36, [R6.64] ;  /* 0x0000000406243981 */ /* 0x000964000c2e1d00 */
[----:B----4-:R-:W-:-:S05]  /*0590*/  IADD3 R6, R55, -0xc00, RZ ;  /* 0xfffff40037067810 */ /* 0x010fca0007ffe0ff */
[----:B---3--:R-:W-:Y:S01]  /*05a0*/  IMAD R6, R3, 0x6000, R6 ;  /* 0x0000600003067824 */ /* 0x008fe200078e0206 */
[----:B------:R-:W-:-:S04]  /*05b0*/  MOV R0, 0x4 ;  /* 0x0000000400007802 */ /* 0x000fc80000000f00 */
[----:B------:R-:W-:-:S05]  /*05c0*/  IADD3 R6, R6, 0x8, RZ ;  /* 0x0000000806067810 */ /* 0x000fca0007ffe0ff */
[----:B------:R-:W-:Y:S01]  /*05d0*/  IMAD.WIDE R6, R6, R0, c[0x0][0x168] ;  /* 0x00005a0006067625 */ /* 0x000fe200078e0200 */
[----:B------:R-:W-:Y:S01]  /*05e0*/  FMUL R0, R32, R32 ;  /* 0x0000002020007220 */ /* 0x000fe20000400000 */
[----:B------:R-:W-:-:S03]  /*05f0*/  CS2R R4, SRZ ;  /* 0x0000000000047805 */ /* 0x000fc6000001ff00 */
[----:B------:R3:W5:Y:S01]  /*0600*/  @P2 LDG.E.EL.128 R24, [R6.64] ;  /* 0x0000000406182981 */ /* 0x000762000c2e1d00 */
[----:B------:R-:W-:-:S04]  /*0610*/  FMUL R0, R0, R32 ;  /* 0x0000002000007220 */ /* 0x000fc80000400000 */
[----:B------:R-:W-:Y:S01]  /*0620*/  FFMA R0, R0, 0.044714998453855514526, R32 ;  /* 0x3d37271300007823 */ /* 0x000fe20000000020 */
[----:B---3--:R-:W-:Y:S01]  /*0630*/  CS2R R6, SRZ ;  /* 0x0000000000067805 */ /* 0x008fe2000001ff00 */
[----:B------:R-:W-:-:S05]  /*0640*/  IADD3 R2, R55, -0xc00, RZ ;  /* 0xfffff40037027810 */ /* 0x000fca0007ffe0ff */
[----:B------:R3:W5:Y:S01]  /*0650*/  @P2 LDG.E.EL.128 R4, [R60.64] ;  /* 0x000000043c042981 */ /* 0x000762000c2e1d00 */
[----:B------:R-:W-:Y:S01]  /*0660*/  IMAD R2, R3, 0x6000, R2 ;  /* 0x0000600003027824 */ /* 0x000fe200078e0202 */
[----:B---3--:R-:W-:-:S04]  /*0670*/  FMUL R60, R0, 0.79788458347320556641 ;  /* 0x3f4c422a003c7820 */ /* 0x008fc80000400000 */
[----:B------:R-:W-:Y:S01]  /*0680*/  FADD.FTZ R0, |R60|, -RZ ;  /* 0x800000ff3c007221 */ /* 0x000fe20000010200 */
[----:B------:R-:W-:Y:S01]  /*0690*/  MOV R54, 0x4 ;  /* 0x0000000400367802 */ /* 0x000fe20000000f00 */
[-C--:B0-----:R-:W-:Y:S01]  /*06a0*/  FMUL R59, R33, R33.reuse ;  /* 0x00000021213b7220 */ /* 0x081fe20000400000 */
[----:B------:R-:W-:Y:S02]  /*06b0*/  IADD3 R2, R2, 0xc, RZ ;  /* 0x0000000c02027810 */ /* 0x000fe40007ffe0ff */
[----:B------:R-:W-:Y:S01]  /*06c0*/  FSETP.GE.AND P4, PT, R0, 0.60000002384185791016, PT ;  /* 0x3f19999a0000780b */ /* 0x000fe20003f86000 */
[----:B------:R-:W-:Y:S01]  /*06d0*/  FMUL R58, R34, R34 ;  /* 0x00000022223a7220 */ /* 0x000fe20000400000 */
[----:B------:R-:W-:Y:S01]  /*06e0*/  FMUL R59, R59, R33 ;  /* 0x000000213b3b7220 */ /* 0x000fe20000400000 */
[----:B------:R-:W-:Y:S01]  /*06f0*/  IMAD.WIDE R2, R2, R54, c[0x0][0x168] ;  /* 0x00005a0002027625 */ /* 0x000fe200078e0236 */
[----:B------:R-:W-:Y:S01]  /*0700*/  BSSY B0, `(.L_x_0) ;  /* 0x000001a000007945 */ /* 0x000fe20003800000 */
[----:B------:R-:W-:Y:S01]  /*0710*/  FMUL R58, R58, R34 ;  /* 0x000000223a3a7220 */ /* 0x000fe20000400000 */
[----:B------:R-:W-:-:S02]  /*0720*/  FFMA R59, R59, 0.044714998453855514526, R33 ;  /* 0x3d3727133b3b7823 */ /* 0x000fc40000000021 */
[----:B------:R1:W5:Y:S01]  /*0730*/  @P2 LDG.E.EL.128 R20, [R2.64] ;  /* 0x0000000402142981 */ /* 0x000362000c2e1d00 */
[----:B------:R-:W-:Y:S01]  /*0740*/  FMUL R57, R57, R35 ;  /* 0x0000002339397220 */ /* 0x000fe20000400000 */
[----:B------:R-:W-:Y:S01]  /*0750*/  FFMA R58, R58, 0.044714998453855514526, R34 ;  /* 0x3d3727133a3a7823 */ /* 0x000fe20000000022 */
[----:B------:R-:W-:Y:S01]  /*0760*/  FMUL R59, R59, 0.79788458347320556641 ;  /* 0x3f4c422a3b3b7820 */ /* 0x000fe20000400000 */
[----:B--2---:R-:W-:Y:S01]  /*0770*/  FMUL R52, R28, R28 ;  /* 0x0000001c1c347220 */ /* 0x004fe20000400000 */
[----:B------:R-:W-:Y:S05]  /*0780*/  @!P4 BRA `(.L_x_1) ;  /* 0x000000a00000c947 */ /* 0x000fea0003800000 */
[C---:B-1----:R-:W-:Y:S01]  /*0790*/  FMUL R2, R0.reuse, 2.8853900432586669922 ;  /* 0x4038aa3b00027820 */ /* 0x042fe20000400000 */
[----:B------:R-:W-:Y:S02]  /*07a0*/  MOV R3, 0x3f800000 ;  /* 0x3f80000000037802 */ /* 0x000fe40000000f00 */
[----:B------:R-:W-:-:S03]  /*07b0*/  FSETP.GE.AND P4, PT, R0, 9.010913848876953125, PT ;  /* 0x41102cb40000780b */ /* 0x000fc60003f86000 */
[----:B------:R-:W0:Y:S02]  /*07c0*/  MUFU.EX2 R2, R2 ;  /* 0x0000000200027308 */ /* 0x000e240000000800 */
[----:B0-----:R-:W-:-:S06]  /*07d0*/  FADD R2, R2, 1 ;  /* 0x3f80000002027421 */ /* 0x001fcc0000000000 */
[----:B------:R-:W0:Y:S02]  /*07e0*/  MUFU.RCP R2, R2 ;  /* 0x0000000200027308 */ /* 0x000e240000001000 */
[----:B0-----:R-:W-:-:S05]  /*07f0*/  FFMA.FTZ R2, R2, -2, R3 ;  /* 0xc000000002027823 */ /* 0x001fca0000010003 */
[----:B------:R-:W-:-:S04]  /*0800*/  FSEL R2, R2, 1, !P4 ;  /* 0x3f80000002027808 */ /* 0x000fc80006000000 */
[----:B------:R-:W-:Y:S01]  /*0810*/  LOP3.LUT R60, R2, 0x80000000, R60, 0xf8, !PT ;  /* 0x80000000023c7812 */ /* 0x000fe200078ef83c */
[----:B------:R-:W-:Y:S05]  /*0820*/  BRA `(.L_x_2) ;  /* 0x0000007000007947 */ /* 0x000fea0003800000 */
.L_x_1:
[----:B-1----:R-:W-:Y:S01]  /*0830*/  MOV R0, 0x3c80f082 ;  /* 0x3c80f08200007802 */ /* 0x002fe20000000f00 */
[----:B------:R-:W-:-:S04]  /*0840*/  FMUL R2, R60, R60 ;  /* 0x0000003c3c027220 */ /* 0x000fc80000400000 */
[----:B------:R-:W-:-:S04]  /*0850*/  FFMA.FTZ R0, R2, R0, -0.052303962409496307373 ;  /* 0xbd563cae02007423 */ /* 0x000fc80000010000 */
[----:B------:R-:W-:-:S04]  /*0860*/  FFMA.FTZ R0, R2, R0, 0.1331529766321182251 ;  /* 0x3e08594102007423 */ /* 0x000fc80000010000 */
[----:B------:R-:W-:-:S04]  /*0870*/  FFMA.FTZ R0, R2, R0, -0.33332768082618713379 ;  /* 0xbeaaa9ed02007423 */ /* 0x000fc80000010000 */
[----:B------:R-:W-:-:S04]  /*0880*/  FFMA.FTZ R0, R2, R0, RZ ;  /* 0x0000000002007223 */ /* 0x000fc800000100ff */
[----:B------:R-:W-:Y:S02]  /*0890*/  FFMA.FTZ R60, R60, R0, R60 ;  /* 0x000000003c3c7223 */ /* 0x000fe4000001003c */
.L_x_2:
[----:B------:R-:W-:Y:S05]  /*08a0*/  BSYNC B0 ;  /* 0x0000000000007941 */ /* 0x000fea0003800000 */
.L_x_0:
[----:B------:R-:W-:Y:S01]  /*08b0*/  FADD.FTZ R0, |R59|, -RZ ;  /* 0x800000ff3b007221 */ /* 0x000fe20000010200 */
[----:B------:R-:W-:Y:S01]  /*08c0*/  BSSY B0, `(.L_x_3) ;  /* 0x0000018000007945 */ /* 0x000fe20003800000 */
[----:B------:R-:W-:Y:S01]  /*08d0*/  FMUL R52, R52, R28 ;  /* 0x0000001c34347220 */ /* 0x000fe20000400000 */
[----:B------:R-:W-:Y:S01]  /*08e0*/  FFMA R57, R57, 0.044714998453855514526, R35 ;  /* 0x3d37271339397823 */ /* 0x000fe20000000023 */
[----:B------:R-:W-:Y:S01]  /*08f0*/  FMUL R58, R58, 0.79788458347320556641 ;  /* 0x3f4c422a3a3a7820 */ /* 0x000fe20000400000 */
[----:B------:R-:W-:Y:S01]  /*0900*/  FSETP.GE.AND P4, PT, R0, 0.60000002384185791016, PT ;  /* 0x3f19999a0000780b */ /* 0x000fe20003f86000 */
[----:B------:R-:W-:-:S12]  /*0910*/  FMUL R3, R29, R29 ;  /* 0x0000001d1d037220 */ /* 0x000fd80000400000 */
[----:B------:R-:W-:Y:S05]  /*0920*/  @!P4 BRA `(.L_x_4) ;  /* 0x000000a00000c947 */ /* 0x000fea0003800000 */
[C---:B------:R-:W-:Y:S01]  /*0930*/  FMUL R2, R0.reuse, 2.8853900432586669922 ;  /* 0x4038aa3b00027820 */ /* 0x040fe20000400000 */
        /* <DEDUP_REMOVED lines=9> */
.L_x_4:
[----:B------:R-:W-:Y:S01]  /*09d0*/  MOV R0, 0x3c80f082 ;  /* 0x3c80f08200007802 */ /* 0x000fe20000000f00 */
[----:B------:R-:W-:-:S04]  /*09e0*/  FMUL R2, R59, R59 ;  /* 0x0000003b3b027220 */ /* 0x000fc80000400000 */
[----:B------:R-:W-:-:S04]  /*09f0*/  FFMA.FTZ R0, R2, R0, -0.052303962409496307373 ;  /* 0xbd563cae02007423 */ /* 0x000fc80000010000 */
[----:B------:R-:W-:-:S04]  /*0a00*/  FFMA.FTZ R0, R2, R0, 0.1331529766321182251 ;  /* 0x3e08594102007423 */ /* 0x000fc80000010000 */
[----:B------:R-:W-:-:S04]  /*0a10*/  FFMA.FTZ R0, R2, R0, -0.33332768082618713379 ;  /* 0xbeaaa9ed02007423 */ /* 0x000fc80000010000 */
[----:B------:R-:W-:-:S04]  /*0a20*/  FFMA.FTZ R0, R2, R0, RZ ;  /* 0x0000000002007223 */ /* 0x000fc800000100ff */
[----:B------:R-:W-:Y:S02]  /*0a30*/  FFMA.FTZ R59, R59, R0, R59 ;  /* 0x000000003b3b7223 */ /* 0x000fe4000001003b */
.L_x_5:
[----:B------:R-:W-:Y:S05]  /*0a40*/  BSYNC B0 ;  /* 0x0000000000007941 */ /* 0x000fea0003800000 */
.L_x_3:
        /* <DEDUP_REMOVED lines=18> */
.L_x_7:
[----:B------:R-:W-:Y:S01]  /*0b70*/  MOV R0, 0x3c80f082 ;  /* 0x3c80f08200007802 */ /* 0x000fe20000000f00 */
[----:B------:R-:W-:-:S04]  /*0b80*/  FMUL R2, R58, R58 ;  /* 0x0000003a3a027220 */ /* 0x000fc80000400000 */
[----:B------:R-:W-:-:S04]  /*0b90*/  FFMA.FTZ R0, R2, R0, -0.052303962409496307373 ;  /* 0xbd563cae02007423 */ /* 0x000fc80000010000 */
[----:B------:R-:W-:-:S04]  /*0ba0*/  FFMA.FTZ R0, R2, R0, 0.1331529766321182251 ;  /* 0x3e08594102007423 */ /* 0x000fc80000010000 */
[----:B------:R-:W-:-:S04]  /*0bb0*/  FFMA.FTZ R0, R2, R0, -0.33332768082618713379 ;  /* 0xbeaaa9ed02007423 */ /* 0x000fc80000010000 */
[----:B------:R-:W-:-:S04]  /*0bc0*/  FFMA.FTZ R0, R2, R0, RZ ;  /* 0x0000000002007223 */ /* 0x000fc800000100ff */
[----:B------:R-:W-:Y:S02]  /*0bd0*/  FFMA.FTZ R58, R58, R0, R58 ;  /* 0x000000003a3a7223 */ /* 0x000fe4000001003a */
.L_x_8:
[----:B------:R-:W-:Y:S05]  /*0be0*/  BSYNC B0 ;  /* 0x0000000000007941 */ /* 0x000fea0003800000 */
.L_x_6:
        /* <DEDUP_REMOVED lines=18> */
.L_x_10:
[----:B------:R-:W-:Y:S01]  /*0d10*/  IMAD.MOV.U32 R0, RZ, RZ, 0x3c80f082 ;  /* 0x3c80f082ff007424 */ /* 0x000fe200078e00ff */
[----:B------:R-:W-:-:S04]  /*0d20*/  FMUL R53, R57, R57 ;  /* 0x0000003939357220 */ /* 0x000fc80000400000 */
[----:B------:R-:W-:-:S04]  /*0d30*/  FFMA.FTZ R0, R53, R0, -0.052303962409496307373 ;  /* 0xbd563cae35007423 */ /* 0x000fc80000010000 */
[----:B------:R-:W-:-:S04]  /*0d40*/  FFMA.FTZ R0, R53, R0, 0.1331529766321182251 ;  /* 0x3e08594135007423 */ /* 0x000fc80000010000 */
[----:B------:R-:W-:-:S04]  /*0d50*/  FFMA.FTZ R0, R53, R0, -0.33332768082618713379 ;  /* 0xbeaaa9ed35007423 */ /* 0x000fc80000010000 */
[----:B------:R-:W-:-:S04]  /*0d60*/  FFMA.FTZ R0, R53, R0, RZ ;  /* 0x0000000035007223 */ /* 0x000fc800000100ff */
[----:B------:R-:W-:Y:S02]  /*0d70*/  FFMA.FTZ R57, R57, R0, R57 ;  /* 0x0000000039397223 */ /* 0x000fe40000010039 */
.L_x_11:
[----:B------:R-:W-:Y:S05]  /*0d80*/  BSYNC B0 ;  /* 0x0000000000007941 */ /* 0x000fea0003800000 */
.L_x_9:
[----:B------:R-:W-:Y:S01]  /*0d90*/  FADD.FTZ R0, |R52|, -RZ ;  /* 0x800000ff34007221 */ /* 0x000fe20000010200 */
[----:B------:R-:W-:Y:S01]  /*0da0*/  BSSY B0, `(.L_x_12) ;  /* 0x000001a000007945 */ /* 0x000fe20003800000 */
[----:B------:R-:W-:Y:S01]  /*0db0*/  FMUL R2, R2, R31 ;  /* 0x0000001f02027220 */ /* 0x000fe20000400000 */
[----:B------:R-:W-:Y:S01]  /*0dc0*/  FFMA R54, R54, 0.044714998453855514526, R30 ;  /* 0x3d37271336367823 */ /* 0x000fe2000000001e */
[----:B------:R-:W-:Y:S01]  /*0dd0*/  FMUL R3, R3, 0.79788458347320556641 ;  /* 0x3f4c422a03037820 */ /* 0x000fe20000400000 */
[----:B------:R-:W-:Y:S01]  /*0de0*/  FSETP.GE.AND P4, PT, R0, 0.60000002384185791016, PT ;  /* 0x3f19999a0000780b */ /* 0x000fe20003f86000 */
[----:B-----5:R-:W-:-:S12]  /*0df0*/  FMUL R53, R24, R24 ;  /* 0x0000001818357220 */ /* 0x020fd80000400000 */
        /* <DEDUP_REMOVED lines=9> */
[----:B------:R-:W-:-:S05]  /*0e90*/  LOP3.LUT R0, R56, 0x80000000, R52, 0xf8, !PT ;  /* 0x8000000038007812 */ /* 0x000fca00078ef834 */
[----:B------:R0:W-:Y:S01]  /*0ea0*/  STL [R1+0xac], R0 ;  /* 0x0000ac0001007387 */ /* 0x0001e20000100800 */
[----:B------:R-:W-:Y:S05]  /*0eb0*/  BRA `(.L_x_14) ;  /* 0x0000008000007947 */ /* 0x000fea0003800000 */
.L_x_13:
[----:B------:R-:W-:Y:S01]  /*0ec0*/  MOV R0, 0x3c80f082 ;  /* 0x3c80f08200007802 */ /* 0x000fe20000000f00 */
[----:B------:R-:W-:-:S04]  /*0ed0*/  FMUL R56, R52, R52 ;  /* 0x0000003434387220 */ /* 0x000fc80000400000 */
[----:B------:R-:W-:-:S04]  /*0ee0*/  FFMA.FTZ R0, R56, R0, -0.052303962409496307373 ;  /* 0xbd563cae38007423 */ /* 0x000fc80000010000 */
[----:B------:R-:W-:-:S04]  /*0ef0*/  FFMA.FTZ R0, R56, R0, 0.1331529766321182251 ;  /* 0x3e08594138007423 */ /* 0x000fc80000010000 */
[----:B------:R-:W-:-:S04]  /*0f00*/  FFMA.FTZ R0, R56, R0, -0.33332768082618713379 ;  /* 0xbeaaa9ed38007423 */ /* 0x000fc80000010000 */
[----:B------:R-:W-:-:S04]  /*0f10*/  FFMA.FTZ R0, R56, R0, RZ ;  /* 0x0000000038007223 */ /* 0x000fc800000100ff */
[----:B------:R-:W-:-:S05]  /*0f20*/  FFMA.FTZ R0, R52, R0, R52 ;  /* 0x0000000034007223 */ /* 0x000fca0000010034 */
[----:B------:R0:W-:Y:S02]  /*0f30*/  STL [R1+0xac], R0 ;  /* 0x0000ac0001007387 */ /* 0x0001e40000100800 */
.L_x_14:
[----:B------:R-:W-:Y:S05]  /*0f40*/  BSYNC B0 ;  /* 0x0000000000007941 */ /* 0x000fea0003800000 */
.L_x_12:
[----:B0-----:R-:W-:Y:S01]  /*0f50*/  FADD.FTZ R0, |R3|, -RZ ;  /* 0x800000ff03007221 */ /* 0x001fe20000010200 */
        /* <DEDUP_REMOVED lines=18> */
.L_x_16:
        /* <DEDUP_REMOVED lines=8> */
.L_x_17:
[----:B------:R-:W-:Y:S05]  /*1100*/  BSYNC B0 ;  /* 0x0000000000007941 */ /* 0x000fea0003800000 */
.L_x_15:
        /* <DEDUP_REMOVED lines=19> */
.L_x_19:
        /* <DEDUP_REMOVED lines=8> */
.L_x_20:
[----:B------:R-:W-:Y:S05]  /*12c0*/  BSYNC B0 ;  /* 0x0000000000007941 */ /* 0x000fea0003800000 */
.L_x_18:
        /* <DEDUP_REMOVED lines=19> */
.L_x_22:
        /* <DEDUP_REMOVED lines=8> */
.L_x_23:
[----:B------:R-:W-:Y:S05]  /*1480*/  BSYNC B0 ;  /* 0x0000000000007941 */ /* 0x000fea0003800000 */
.L_x_21:
        /* <DEDUP_REMOVED lines=19> */
.L_x_25:
        /* <DEDUP_REMOVED lines=8> */
.L_x_26:
[----:B------:R-:W-:Y:S05]  /*1640*/  BSYNC B0 ;  /* 0x0000000000007941 */ /* 0x000fea0003800000 */
.L_x_24:
        /* <DEDUP_REMOVED lines=19> */
.L_x_28:
        /* <DEDUP_REMOVED lines=8> */
.L_x_29:
[----:B------:R-:W-:Y:S05]  /*1800*/  BSYNC B0 ;  /* 0x0000000000007941 */ /* 0x000fea0003800000 */
.L_x_27:
        /* <DEDUP_REMOVED lines=19> */
.L_x_31:
        /* <DEDUP_REMOVED lines=8> */
.L_x_32:
[----:B------:R-:W-:Y:S05]  /*19c0*/  BSYNC B0 ;  /* 0x0000000000007941 */ /* 0x000fea0003800000 */
.L_x_30:
        /* <DEDUP_REMOVED lines=9> */
[----:B------:R-:W-:Y:S01]  /*1a60*/  IMAD.MOV.U32 R61, RZ, RZ, 0x3f800000 ;  /* 0x3f800000ff3d7424 */ /* 0x000fe200078e00ff */
[----:B------:R-:W-:-:S04]  /*1a70*/  FSETP.GE.AND P4, PT, R0, 9.010913848876953125, PT ;  /* 0x41102cb40000780b */ /* 0x000fc80003f86000 */
        /* <DEDUP_REMOVED lines=8> */
.L_x_34:
        /* <DEDUP_REMOVED lines=8> */
.L_x_35:
[----:B------:R-:W-:Y:S05]  /*1b80*/  BSYNC B0 ;  /* 0x0000000000007941 */ /* 0x000fea0003800000 */
.L_x_33:
        /* <DEDUP_REMOVED lines=19> */
.L_x_37:
        /* <DEDUP_REMOVED lines=8> */
.L_x_38:
[----:B------:R-:W-:Y:S05]  /*1d40*/  BSYNC B0 ;  /* 0x0000000000007941 */ /* 0x000fea0003800000 */
.L_x_36:
        /* <DEDUP_REMOVED lines=19> */
.L_x_40:
        /* <DEDUP_REMOVED lines=8> */
.L_x_41:
[----:B------:R-:W-:Y:S05]  /*1f00*/  BSYNC B0 ;  /* 0x0000000000007941 */ /* 0x000fea0003800000 */
.L_x_39:
        /* <DEDUP_REMOVED lines=19> */
.L_x_43:
        /* <DEDUP_REMOVED lines=8> */
.L_x_44:
[----:B------:R-:W-:Y:S05]  /*20c0*/  BSYNC B0 ;  /* 0x0000000000007941 */ /* 0x000fea0003800000 */
.L_x_42:
[----:B0-----:R-:W-:Y:S01]  /*20d0*/  FADD.FTZ R0, |R3|, -RZ ;  /* 0x800000ff03007221 */ /* 0x001fe20000010200 */
[----:B------:R-:W-:Y:S01]  /*20e0*/  BSSY B0, `(.L_x_45) ;  /* 0x0000019000007945 */ /* 0x000fe20003800000 */
[----:B------:R-:W-:Y:S01]  /*20f0*/  FMUL R53, R53, R18 ;  /* 0x0000001235357220 */ /* 0x000fe20000400000 */
[----:B------:R-:W-:Y:S01]  /*2100*/  FFMA R2, R2, 0.044714998453855514526, R17 ;  /* 0x3d37271302027823 */ /* 0x000fe20000000011 */
[----:B------:R-:W-:Y:S01]  /*2110*/  FMUL R56, R56, 0.79788458347320556641 ;  /* 0x3f4c422a38387820 */ /* 0x000fe20000400000 */
[----:B------:R-:W-:-:S13]  /*2120*/  FSETP.GE.AND P4, PT, R0, 0.60000002384185791016, PT ;  /* 0x3f19999a0000780b */ /* 0x000fda0003f86000 */
        /* <DEDUP_REMOVED lines=12> */
.L_x_46:
        /* <DEDUP_REMOVED lines=8> */
.L_x_47:
[----:B------:R-:W-:Y:S05]  /*2270*/  BSYNC B0 ;  /* 0x0000000000007941 */ /* 0x000fea0003800000 */
.L_x_45:
[----:B0-----:R-:W-:Y:S01]  /*2280*/  FADD.FTZ R0, |R56|, -RZ ;  /* 0x800000ff38007221 */ /* 0x001fe20000010200 */
[----:B------:R-:W-:Y:S01]  /*2290*/  BSSY B0, `(.L_x_48) ;  /* 0x0000016000007945 */ /* 0x000fe20003800000 */
[----:B------:R-:W-:Y:S01]  /*22a0*/  FFMA R53, R53, 0.044714998453855514526, R18 ;  /* 0x3d37271335357823 */ /* 0x000fe20000000012 */
[----:B------:R-:W-:Y:S02]  /*22b0*/  FMUL R2, R2, 0.79788458347320556641 ;  /* 0x3f4c422a02027820 */ /* 0x000fe40000400000 */
        /* <DEDUP_REMOVED lines=12> */
.L_x_49:
[----:B------:R-:W-:Y:S01]  /*2380*/  MOV R0, 0x3c80f082 ;  /* 0x3c80f08200007802 */ /* 0x000fe20000000f00 */
[----:B------:R-:W-:-:S04]  /*2390*/  FMUL R3, R56, R56 ;  /* 0x0000003838037220 */ /* 0x000fc80000400000 */
[----:B------:R-:W-:-:S04]  /*23a0*/  FFMA.FTZ R0, R3, R0, -0.052303962409496307373 ;  /* 0xbd563cae03007423 */ /* 0x000fc80000010000 */
[----:B------:R-:W-:-:S04]  /*23b0*/  FFMA.FTZ R0, R3, R0, 0.1331529766321182251 ;  /* 0x3e08594103007423 */ /* 0x000fc80000010000 */
[----:B------:R-:W-:-:S04]  /*23c0*/  FFMA.FTZ R0, R3, R0, -0.33332768082618713379 ;  /* 0xbeaaa9ed03007423 */ /* 0x000fc80000010000 */
[----:B------:R-:W-:-:S04]  /*23d0*/  FFMA.FTZ R0, R3, R0, RZ ;  /* 0x0000000003007223 */ /* 0x000fc800000100ff */
[----:B------:R-:W-:Y:S02]  /*23e0*/  FFMA.FTZ R56, R56, R0, R56 ;  /* 0x0000000038387223 */ /* 0x000fe40000010038 */
.L_x_50:
[----:B------:R-:W-:Y:S05]  /*23f0*/  BSYNC B0 ;  /* 0x0000000000007941 */ /* 0x000fea0003800000 */
.L_x_48:
[----:B------:R-:W-:Y:S01]  /*2400*/  FADD.FTZ R0, |R2|, -RZ ;  /* 0x800000ff02007221 */ /* 0x000fe20000010200 */
[----:B------:R-:W-:Y:S01]  /*2410*/  BSSY B0, `(.L_x_51) ;  /* 0x0000017000007945 */ /* 0x000fe20003800000 */
[----:B------:R-:W-:-:S03]  /*2420*/  FMUL R53, R53, 0.79788458347320556641 ;  /* 0x3f4c422a35357820 */ /* 0x000fc60000400000 */
        /* <DEDUP_REMOVED lines=13> */
.L_x_52:
        /* <DEDUP_REMOVED lines=8> */
.L_x_53:
[----:B------:R-:W-:Y:S05]  /*2580*/  BSYNC B0 ;  /* 0x0000000000007941 */ /* 0x000fea0003800000 */
.L_x_51:
[----:B0-----:R-:W-:Y:S01]  /*2590*/  FADD.FTZ R0, |R53|, -RZ ;  /* 0x800000ff35007221 */ /* 0x001fe20000010200 */
[----:B------:R-:W-:Y:S01]  /*25a0*/  FMUL R52, R19, R19 ;  /* 0x0000001313347220 */ /* 0x000fe20000400000 */
[-C--:B------:R-:W-:Y:S01]  /*25b0*/  FMUL R2, R12, R12.reuse ;  /* 0x0000000c0c027220 */ /* 0x080fe20000400000 */
[----:B------:R-:W-:Y:S01]  /*25c0*/  FMUL R3, R13, R13 ;  /* 0x0000000d0d037220 */ /* 0x000fe20000400000 */
[----:B------:R-:W-:Y:S01]  /*25d0*/  BSSY B0, `(.L_x_54) ;  /* 0x0000020000007945 */ /* 0x000fe20003800000 */
[----:B------:R-:W-:Y:S01]  /*25e0*/  FSETP.GE.AND P4, PT, R0, 0.60000002384185791016, PT ;  /* 0x3f19999a0000780b */ /* 0x000fe20003f86000 */
[----:B------:R-:W-:Y:S01]  /*25f0*/  FMUL R52, R52, R19 ;  /* 0x0000001334347220 */ /* 0x000fe20000400000 */
[----:B------:R-:W-:Y:S01]  /*2600*/  FMUL R2, R2, R12 ;  /* 0x0000000c02027220 */ /* 0x000fe20000400000 */
[----:B------:R-:W-:Y:S01]  /*2610*/  FMUL R3, R3, R13 ;  /* 0x0000000d03037220 */ /* 0x000fe20000400000 */
[----:B------:R-:W-:Y:S01]  /*2620*/  FMUL R54, R14, R14 ;  /* 0x0000000e0e367220 */ /* 0x000fe20000400000 */
[----:B------:R-:W-:Y:S01]  /*2630*/  FFMA R52, R52, 0.044714998453855514526, R19 ;  /* 0x3d37271334347823 */ /* 0x000fe20000000013 */
[----:B------:R-:W-:-:S03]  /*2640*/  FFMA R2, R2, 0.044714998453855514526, R12 ;  /* 0x3d37271302027823 */ /* 0x000fc6000000000c */
[----:B------:R-:W-:-:S04]  /*2650*/  FMUL R52, R52, 0.79788458347320556641 ;  /* 0x3f4c422a34347820 */ /* 0x000fc80000400000 */
[----:B------:R-:W-:Y:S05]  /*2660*/  @!P4 BRA `(.L_x_55) ;  /* 0x000000e00000c947 */ /* 0x000fea0003800000 */
[C---:B------:R-:W-:Y:S01]  /*2670*/  FMUL R61, R0.reuse, 2.8853900432586669922 ;  /* 0x4038aa3b003d7820 */ /* 0x040fe20000400000 */
[----:B------:R-:W-:Y:S02]  /*2680*/  MOV R55, 0x3f800000 ;  /* 0x3f80000000377802 */ /* 0x000fe40000000f00 */
[----:B------:R-:W-:-:S03]  /*2690*/  FSETP.GE.AND P4, PT, R0, 9.010913848876953125, PT ;  /* 0x41102cb40000780b */ /* 0x000fc60003f86000 */
[----:B------:R-:W0:Y:S02]  /*26a0*/  MUFU.EX2 R61, R61 ;  /* 0x0000003d003d7308 */ /* 0x000e240000000800 */
[----:B0-----:R-:W-:-:S06]  /*26b0*/  FADD R61, R61, 1 ;  /* 0x3f8000003d3d7421 */ /* 0x001fcc0000000000 */
[----:B------:R-:W0:Y:S02]  /*26c0*/  MUFU.RCP R61, R61 ;  /* 0x0000003d003d7308 */ /* 0x000e240000001000 */
[----:B0-----:R-:W-:Y:S02]  /*26d0*/  FFMA.FTZ R61, R61, -2, R55 ;  /* 0xc00000003d3d7823 */ /* 0x001fe40000010037 */
[----:B------:R-:W0:Y:S03]  /*26e0*/  S2R R55, SR_TID.X ;  /* 0x0000000000377919 */ /* 0x000e260000002100 */
[----:B------:R-:W-:-:S04]  /*26f0*/  FSEL R61, R61, 1, !P4 ;  /* 0x3f8000003d3d7808 */ /* 0x000fc80006000000 */
[----:B------:R-:W-:-:S05]  /*2700*/  LOP3.LUT R0, R61, 0x80000000, R53, 0xf8, !PT ;  /* 0x800000003d007812 */ /* 0x000fca00078ef835 */
[----:B------:R1:W-:Y:S01]  /*2710*/  STL [R1+0xa4], R0 ;  /* 0x0000a40001007387 */ /* 0x0003e20000100800 */
[----:B0-----:R-:W-:-:S05]  /*2720*/  IMAD.SHL.U32 R55, R55, 0x10, RZ ;  /* 0x0000001037377824 */ /* 0x001fca00078e00ff */
[----:B------:R-:W-:Y:S01]  /*2730*/  LOP3.LUT R55, R55, 0x3ff0, RZ, 0xc0, !PT ;  /* 0x00003ff037377812 */ /* 0x000fe200078ec0ff */
[----:B------:R-:W-:Y:S05]  /*2740*/  BRA `(.L_x_56) ;  /* 0x0000008000007947 */ /* 0x000fea0003800000 */
.L_x_55:
        /* <DEDUP_REMOVED lines=8> */
.L_x_56:
[----:B-1----:R-:W-:Y:S05]  /*27d0*/  BSYNC B0 ;  /* 0x0000000000007941 */ /* 0x002fea0003800000 */
.L_x_54:
        /* <DEDUP_REMOVED lines=19> */
[----:B0-----:R-:W-:-:S04]  /*2910*/  SHF.L.U32 R55, R55, 0x4, RZ ;  /* 0x0000000437377819 */ /* 0x001fc800000006ff */
[----:B------:R-:W-:Y:S01]  /*2920*/  LOP3.LUT R55, R55, 0x3ff0, RZ, 0xc0, !PT ;  /* 0x00003ff037377812 */ /* 0x000fe200078ec0ff */
[----:B------:R-:W-:Y:S05]  /*2930*/  BRA `(.L_x_59) ;  /* 0x0000008000007947 */ /* 0x000fea0003800000 */
.L_x_58:
        /* <DEDUP_REMOVED lines=8> */
.L_x_59:
[----:B-1----:R-:W-:Y:S05]  /*29c0*/  BSYNC B0 ;  /* 0x0000000000007941 */ /* 0x002fea0003800000 */
.L_x_57:
        /* <DEDUP_REMOVED lines=22> */
.L_x_61:
        /* <DEDUP_REMOVED lines=8> */
.L_x_62:
[----:B-1----:R-:W-:Y:S05]  /*2bb0*/  BSYNC B0 ;  /* 0x0000000000007941 */ /* 0x002fea0003800000 */
.L_x_60:
        /* <DEDUP_REMOVED lines=22> */
.L_x_64:
        /* <DEDUP_REMOVED lines=8> */
.L_x_65:
[----:B-1----:R-:W-:Y:S05]  /*2da0*/  BSYNC B0 ;  /* 0x0000000000007941 */ /* 0x002fea0003800000 */
.L_x_63:
        /* <DEDUP_REMOVED lines=22> */
.L_x_67:
        /* <DEDUP_REMOVED lines=8> */
.L_x_68:
[----:B-1----:R-:W-:Y:S05]  /*2f90*/  BSYNC B0 ;  /* 0x0000000000007941 */ /* 0x002fea0003800000 */
.L_x_66:
        /* <DEDUP_REMOVED lines=22> */
.L_x_70:
        /* <DEDUP_REMOVED lines=8> */
.L_x_71:
[----:B-1----:R-:W-:Y:S05]  /*3180*/  BSYNC B0 ;  /* 0x0000000000007941 */ /* 0x002fea0003800000 */
.L_x_69:
        /* <DEDUP_REMOVED lines=22> */
.L_x_73:
        /* <DEDUP_REMOVED lines=8> */
.L_x_74:
[----:B-1----:R-:W-:Y:S05]  /*3370*/  BSYNC B0 ;  /* 0x0000000000007941 */ /* 0x002fea0003800000 */
.L_x_72:
        /* <DEDUP_REMOVED lines=22> */
.L_x_76:
        /* <DEDUP_REMOVED lines=8> */
.L_x_77:
[----:B-1----:R-:W-:Y:S05]  /*3560*/  BSYNC B0 ;  /* 0x0000000000007941 */ /* 0x002fea0003800000 */
.L_x_75:
        /* <DEDUP_REMOVED lines=22> */
.L_x_79:
        /* <DEDUP_REMOVED lines=8> */
.L_x_80:
[----:B-1----:R-:W-:Y:S05]  /*3750*/  BSYNC B0 ;  /* 0x0000000000007941 */ /* 0x002fea0003800000 */
.L_x_78:
        /* <DEDUP_REMOVED lines=17> */
[----:B------:R-:W-:Y:S02]  /*3870*/  LOP3.LUT R54, R61, 0x80000000, R54, 0xf8, !PT ;  /* 0x800000003d367812 */ /* 0x000fe400078ef836 */
[----:B0-----:R-:W-:-:S04]  /*3880*/  SHF.L.U32 R55, R55, 0x4, RZ ;  /* 0x0000000437377819 */ /* 0x001fc800000006ff */
[----:B------:R-:W-:Y:S01]  /*3890*/  LOP3.LUT R55, R55, 0x3ff0, RZ, 0xc0, !PT ;  /* 0x00003ff037377812 */ /* 0x000fe200078ec0ff */
[----:B------:R-:W-:Y:S05]  /*38a0*/  BRA `(.L_x_83) ;  /* 0x0000007000007947 */ /* 0x000fea0003800000 */
.L_x_82:
[----:B------:R-:W-:Y:S01]  /*38b0*/  MOV R0, 0x3c80f082 ;  /* 0x3c80f08200007802 */ /* 0x000fe20000000f00 */
[----:B------:R-:W-:-:S04]  /*38c0*/  FMUL R61, R54, R54 ;  /* 0x00000036363d7220 */ /* 0x000fc80000400000 */
[----:B------:R-:W-:-:S04]  /*38d0*/  FFMA.FTZ R0, R61, R0, -0.052303962409496307373 ;  /* 0xbd563cae3d007423 */ /* 0x000fc80000010000 */
[----:B------:R-:W-:-:S04]  /*38e0*/  FFMA.FTZ R0, R61, R0, 0.1331529766321182251 ;  /* 0x3e0859413d007423 */ /* 0x000fc80000010000 */
[----:B------:R-:W-:-:S04]  /*38f0*/  FFMA.FTZ R0, R61, R0, -0.33332768082618713379 ;  /* 0xbeaaa9ed3d007423 */ /* 0x000fc80000010000 */
[----:B------:R-:W-:-:S04]  /*3900*/  FFMA.FTZ R0, R61, R0, RZ ;  /* 0x000000003d007223 */ /* 0x000fc800000100ff */
[----:B------:R-:W-:Y:S02]  /*3910*/  FFMA.FTZ R54, R54, R0, R54 ;  /* 0x0000000036367223 */ /* 0x000fe40000010036 */
.L_x_83:
[----:B------:R-:W-:Y:S05]  /*3920*/  BSYNC B0 ;  /* 0x0000000000007941 */ /* 0x000fea0003800000 */
.L_x_81:
[----:B------:R-:W-:Y:S01]  /*3930*/  FADD.FTZ R0, |R53|, -RZ ;  /* 0x800000ff35007221 */ /* 0x000fe20000010200 */
        /* <DEDUP_REMOVED lines=15> */
[----:B------:R-:W-:Y:S01]  /*3a30*/  LOP3.LUT R53, R61, 0x80000000, R53, 0xf8, !PT ;  /* 0x800000003d357812 */ /* 0x000fe200078ef835 */
[----:B0-----:R-:W-:-:S05]  /*3a40*/  IMAD.SHL.U32 R55, R55, 0x10, RZ ;  /* 0x0000001037377824 */ /* 0x001fca00078e00ff */
[----:B------:R-:W-:Y:S01]  /*3a50*/  LOP3.LUT R55, R55, 0x3ff0, RZ, 0xc0, !PT ;  /* 0x00003ff037377812 */ /* 0x000fe200078ec0ff */
[----:B------:R-:W-:Y:S05]  /*3a60*/  BRA `(.L_x_86) ;  /* 0x0000007000007947 */ /* 0x000fea0003800000 */
.L_x_85:
[----:B------:R-:W-:Y:S01]  /*3a70*/  MOV R0, 0x3c80f082 ;  /* 0x3c80f08200007802 */ /* 0x000fe20000000f00 */
[----:B------:R-:W-:-:S04]  /*3a80*/  FMUL R61, R53, R53 ;  /* 0x00000035353d7220 */ /* 0x000fc80000400000 */
[----:B------:R-:W-:-:S04]  /*3a90*/  FFMA.FTZ R0, R61, R0, -0.052303962409496307373 ;  /* 0xbd563cae3d007423 */ /* 0x000fc80000010000 */
[----:B------:R-:W-:-:S04]  /*3aa0*/  FFMA.FTZ R0, R61, R0, 0.1331529766321182251 ;  /* 0x3e0859413d007423 */ /* 0x000fc80000010000 */
[----:B------:R-:W-:-:S04]  /*3ab0*/  FFMA.FTZ R0, R61, R0, -0.33332768082618713379 ;  /* 0xbeaaa9ed3d007423 */ /* 0x000fc80000010000 */
[----:B------:R-:W-:-:S04]  /*3ac0*/  FFMA.FTZ R0, R61, R0, RZ ;  /* 0x000000003d007223 */ /* 0x000fc800000100ff */
[----:B------:R-:W-:Y:S02]  /*3ad0*/  FFMA.FTZ R53, R53, R0, R53 ;  /* 0x0000000035357223 */ /* 0x000fe40000010035 */
.L_x_86:
[----:B------:R-:W-:Y:S05]  /*3ae0*/  BSYNC B0 ;  /* 0x0000000000007941 */ /* 0x000fea0003800000 */
.L_x_84:
[----:B------:R-:W-:Y:S01]  /*3af0*/  FADD.FTZ R0, |R52|, -RZ ;  /* 0x800000ff34007221 */ /* 0x000fe20000010200 */
        /* <DEDUP_REMOVED lines=18> */
.L_x_88:
[----:B------:R-:W-:Y:S01]  /*3c20*/  MOV R0, 0x3c80f082 ;  /* 0x3c80f08200007802 */ /* 0x000fe20000000f00 */
[----:B------:R-:W-:-:S04]  /*3c30*/  FMUL R61, R52, R52 ;  /* 0x00000034343d7220 */ /* 0x000fc80000400000 */
[----:B------:R-:W-:-:S04]  /*3c40*/  FFMA.FTZ R0, R61, R0, -0.052303962409496307373 ;  /* 0xbd563cae3d007423 */ /* 0x000fc80000010000 */
[----:B------:R-:W-:-:S04]  /*3c50*/  FFMA.FTZ R0, R61, R0, 0.1331529766321182251 ;  /* 0x3e0859413d007423 */ /* 0x000fc80000010000 */
[----:B------:R-:W-:-:S04]  /*3c60*/  FFMA.FTZ R0, R61, R0, -0.33332768082618713379 ;  /* 0xbeaaa9ed3d007423 */ /* 0x000fc80000010000 */
[----:B------:R-:W-:-:S04]  /*3c70*/  FFMA.FTZ R0, R61, R0, RZ ;  /* 0x000000003d007223 */ /* 0x000fc800000100ff */
[----:B------:R-:W-:Y:S02]  /*3c80*/  FFMA.FTZ R52, R52, R0, R52 ;  /* 0x0000000034347223 */ /* 0x000fe40000010034 */
.L_x_89:
[----:B------:R-:W-:Y:S05]  /*3c90*/  BSYNC B0 ;  /* 0x0000000000007941 */ /* 0x000fea0003800000 */
.L_x_87:
[----:B------:R0:W-:Y:S01]  /*3ca0*/  STL [R1+0x11c], R17 ;  /* 0x00011c1101007387 */ /* 0x0001e20000100800 */
[----:B------:R-:W-:Y:S01]  /*3cb0*/  FADD.FTZ R0, |R2|, -RZ ;  /* 0x800000ff02007221 */ /* 0x000fe20000010200 */
[----:B------:R-:W-:Y:S02]  /*3cc0*/  FMUL R3, R3, 0.79788458347320556641 ;  /* 0x3f4c422a03037820 */ /* 0x000fe40000400000 */
[----:B------:R1:W-:Y:S04]  /*3cd0*/  STL [R1+0x118], R16 ;  /* 0x0001181001007387 */ /* 0x0003e80000100800 */
[----:B------:R2:W-:Y:S01]  /*3ce0*/  STL [R1+0x114], R15 ;  /* 0x0001140f01007387 */ /* 0x0005e20000100800 */
[----:B0-----:R-:W-:-:S03]  /*3cf0*/  PRMT R17, R48, 0x7632, R17 ;  /* 0x0000763230117816 */ /* 0x001fc60000000011 */
[----:B------:R0:W-:Y:S04]  /*3d00*/  STL [R1+0x110], R14 ;  /* 0x0001100e01007387 */ /* 0x0001e80000100800 */
[----:B------:R3:W-:Y:S04]  /*3d10*/  STL [R1+0x10c], R13 ;  /* 0x00010c0d01007387 */ /* 0x0007e80000100800 */
[----:B------:R4:W-:Y:S04]  /*3d20*/  STL [R1+0x108], R12 ;  /* 0x0001080c01007387 */ /* 0x0009e80000100800 */
[----:B------:R0:W-:Y:S04]  /*3d30*/  STL [R1+0x104], R11 ;  /* 0x0001040b01007387 */ /* 0x0001e80000100800 */
[----:B------:R-:W-:Y:S01]  /*3d40*/  STL [R1+0x100], R10 ;  /* 0x0001000a01007387 */ /* 0x000fe20000100800 */
[----:B-1----:R-:W-:-:S03]  /*3d50*/  PRMT R16, R49, 0x7632, R16 ;  /* 0x0000763231107816 */ /* 0x002fc60000000010 */
[----:B------:R-:W-:Y:S04]  /*3d60*/  STL [R1+0xfc], R9 ;  /* 0x0000fc0901007387 */ /* 0x000fe80000100800 */
[----:B------:R-:W-:Y:S01]  /*3d70*/  STL [R1+0xf8], R8 ;  /* 0x0000f80801007387 */ /* 0x000fe20000100800 */
[----:B--2---:R-:W-:-:S03]  /*3d80*/  PRMT R15, R50, 0x7632, R15 ;  /* 0x00007632320f7816 */ /* 0x004fc6000000000f */
[----:B------:R-:W-:Y:S04]  /*3d90*/  STL [R1+0xf4], R7 ;  /* 0x0000f40701007387 */ /* 0x000fe80000100800 */
[----:B------:R-:W-:Y:S01]  /*3da0*/  STL [R1+0xf0], R6 ;  /* 0x0000f00601007387 */ /* 0x000fe20000100800 */
[----:B0-----:R-:W-:-:S03]  /*3db0*/  PRMT R14, R51, 0x7632, R14 ;  /* 0x00007632330e7816 */ /* 0x001fc6000000000e */
[----:B------:R-:W-:Y:S04]  /*3dc0*/  STL [R1+0xec], R5 ;  /* 0x0000ec0501007387 */ /* 0x000fe80000100800 */
[----:B------:R-:W-:Y:S01]  /*3dd0*/  STL [R1+0xe8], R4 ;  /* 0x0000e80401007387 */ /* 0x000fe20000100800 */
[----:B---3--:R-:W-:-:S03]  /*3de0*/  PRMT R13, R44, 0x7632, R13 ;  /* 0x000076322c0d7816 */ /* 0x008fc6000000000d */
[----:B------:R0:W-:Y:S01]  /*3df0*/  STL.S16 [R1+0x14], R17 ;  /* 0x0000141101007387 */ /* 0x0001e20000100600 */
[----:B----4-:R-:W-:Y:S02]  /*3e00*/  PRMT R12, R45, 0x7632, R12 ;  /* 0x000076322d0c7816 */ /* 0x010fe4000000000c */
[----:B------:R-:W-:Y:S01]  /*3e10*/  PRMT R11, R46, 0x7632, R11 ;  /* 0x000076322e0b7816 */ /* 0x000fe2000000000b */
[----:B0-----:R0:W5:Y:S04]  /*3e20*/  LDL.LU R17, [R1+0x11c] ;  /* 0x00011c0001117983 */ /* 0x0011680000300800 */
[----:B------:R1:W-:Y:S01]  /*3e30*/  STL.S16 [R1+0x20], R16 ;  /* 0x0000201001007387 */ /* 0x0003e20000100600 */
[----:B------:R-:W-:-:S03]  /*3e40*/  PRMT R10, R47, 0x7632, R10 ;  /* 0x000076322f0a7816 */ /* 0x000fc6000000000a */
[----:B-1----:R0:W5:Y:S04]  /*3e50*/  LDL.LU R16, [R1+0x118] ;  /* 0x0001180001107983 */ /* 0x0021680000300800 */
        /* <DEDUP_REMOVED lines=8> */
[----:B-1----:R0:W5:Y:S01]  /*3ee0*/  LDL.LU R13, [R1+0x10c] ;  /* 0x00010c00010d7983 */ /* 0x0021620000300800 */
[----:B------:R-:W-:Y:S02]  /*3ef0*/  PRMT R55, R38, 0x7632, R55 ;  /* 0x0000763226377816 */ /* 0x000fe40000000037 */
[----:B------:R-:W-:Y:S01]  /*3f00*/  PRMT R61, R39, 0x7632, R61 ;  /* 0x00007632273d7816 */ /* 0x000fe2000000003d */
[----:B------:R1:W-:Y:S01]  /*3f10*/  STL.S16 [R1+0x3c], R12 ;  /* 0x00003c0c01007387 */ /* 0x0003e20000100600 */
[----:B------:R-:W-:Y:S02]  /*3f20*/  PRMT R6, R43, 0x7632, R6 ;  /* 0x000076322b067816 */ /* 0x000fe40000000006 */
[----:B------:R-:W-:Y:S01]  /*3f30*/  FSETP.GE.AND P4, PT, R0, 0.60000002384185791016, PT ;  /* 0x3f19999a0000780b */ /* 0x000fe20003f86000 */
[----:B-1----:R0:W5:Y:S04]  /*3f40*/  LDL.LU R12, [R1+0x108] ;  /* 0x00010800010c7983 */ /* 0x0021680000300800 */
[----:B------:R1:W-:Y:S01]  /*3f50*/  STL.S16 [R1+0x40], R11 ;  /* 0x0000400b01007387 */ /* 0x0003e20000100600 */
[----:B------:R-:W-:-:S03]  /*3f60*/  PRMT R5, R36, 0x7632, R5 ;  /* 0x0000763224057816 */ /* 0x000fc60000000005 */
[----:B-1----:R0:W5:Y:S04]  /*3f70*/  LDL.LU R11, [R1+0x104] ;  /* 0x00010400010b7983 */ /* 0x0021680000300800 */
[----:B------:R1:W-:Y:S01]  /*3f80*/  STL.S16 [R1+0x48], R10 ;  /* 0x0000480a01007387 */ /* 0x0003e20000100600 */
[----:B------:R-:W-:-:S03]  /*3f90*/  PRMT R4, R37, 0x7632, R4 ;  /* 0x0000763225047816 */ /* 0x000fc60000000004 */
[----:B-1----:R0:W5:Y:S04]  /*3fa0*/  LDL.LU R10, [R1+0x100] ;  /* 0x00010000010a7983 */ /* 0x0021680000300800 */
[----:B------:R1:W-:Y:S04]  /*3fb0*/  STL.S16 [R1+0x4c], R9 ;  /* 0x00004c0901007387 */ /* 0x0003e80000100600 */
        /* <DEDUP_REMOVED lines=10> */
[----:B-1----:R0:W5:Y:S01]  /*4060*/  LDL.LU R4, [R1+0xe8] ;  /* 0x0000e80001047983 */ /* 0x0021620000300800 */
[----:B------:R-:W-:Y:S03]  /*4070*/  BSSY B0, `(.L_x_90) ;  /* 0x000001b000007945 */ /* 0x000fe60003800000 */
[----:B------:R1:W-:Y:S04]  /*4080*/  STL.S16 [R1+0x6c], R55 ;  /* 0x00006c3701007387 */ /* 0x0003e80000100600 */
[----:B------:R0:W-:Y:S04]  /*4090*/  STL.S16 [R1+0x74], R61 ;  /* 0x0000743d01007387 */ /* 0x0001e80000100600 */
[----:B-1----:R-:W1:Y:S02]  /*40a0*/  S2R R55, SR_TID.X ;  /* 0x0000000000377919 */ /* 0x002e640000002100 */
[----:B-1----:R-:W-:-:S04]  /*40b0*/  SHF.L.U32 R55, R55, 0x4, RZ ;  /* 0x0000000437377819 */ /* 0x002fc800000006ff */
[----:B------:R-:W-:Y:S01]  /*40c0*/  LOP3.LUT R55, R55, 0x3ff0, RZ, 0xc0, !PT ;  /* 0x00003ff037377812 */ /* 0x000fe200078ec0ff */
[----:B------:R-:W-:Y:S05]  /*40d0*/  @!P4 BRA `(.L_x_91) ;  /* 0x000000d00000c947 */ /* 0x000fea0003800000 */
[C---:B0-----:R-:W-:Y:S01]  /*40e0*/  FMUL R61, R0.reuse, 2.8853900432586669922 ;  /* 0x4038aa3b003d7820 */ /* 0x041fe20000400000 */
        /* <DEDUP_REMOVED lines=12> */
.L_x_91:
[----:B0-----:R-:W-:Y:S01]  /*41b0*/  MOV R0, 0x3c80f082 ;  /* 0x3c80f08200007802 */ /* 0x001fe20000000f00 */
[----:B------:R-:W-:-:S04]  /*41c0*/  FMUL R61, R2, R2 ;  /* 0x00000002023d7220 */ /* 0x000fc80000400000 */
[----:B------:R-:W-:-:S04]  /*41d0*/  FFMA.FTZ R0, R61, R0, -0.052303962409496307373 ;  /* 0xbd563cae3d007423 */ /* 0x000fc80000010000 */
[----:B------:R-:W-:-:S04]  /*41e0*/  FFMA.FTZ R0, R61, R0, 0.1331529766321182251 ;  /* 0x3e0859413d007423 */ /* 0x000fc80000010000 */
[----:B------:R-:W-:-:S04]  /*41f0*/  FFMA.FTZ R0, R61, R0, -0.33332768082618713379 ;  /* 0xbeaaa9ed3d007423 */ /* 0x000fc80000010000 */
[----:B------:R-:W-:-:S04]  /*4200*/  FFMA.FTZ R0, R61, R0, RZ ;  /* 0x000000003d007223 */ /* 0x000fc800000100ff */
[----:B------:R-:W-:Y:S02]  /*4210*/  FFMA.FTZ R2, R2, R0, R2 ;  /* 0x0000000002027223 */ /* 0x000fe40000010002 */
.L_x_92:
[----:B------:R-:W-:Y:S05]  /*4220*/  BSYNC B0 ;  /* 0x0000000000007941 */ /* 0x000fea0003800000 */
.L_x_90:
[----:B------:R-:W-:Y:S01]  /*4230*/  FMUL R32, R32, 0.5 ;  /* 0x3f00000020207820 */ /* 0x000fe20000400000 */
[----:B------:R-:W-:Y:S01]  /*4240*/  FMUL R0, R33, 0.5 ;  /* 0x3f00000021007820 */ /* 0x000fe20000400000 */
[----:B------:R-:W-:Y:S01]  /*4250*/  FMUL R33, R34, 0.5 ;  /* 0x3f00000022217820 */ /* 0x000fe20000400000 */
[----:B------:R-:W-:Y:S01]  /*4260*/  FMUL R29, R29, 0.5 ;  /* 0x3f0000001d1d7820 */ /* 0x000fe20000400000 */
[----:B------:R-:W-:Y:S01]  /*4270*/  FMUL R24, R24, 0.5 ;  /* 0x3f00000018187820 */ /* 0x000fe20000400000 */
[----:B------:R0:W-:Y:S01]  /*4280*/  STL [R1+0x28], R32 ;  /* 0x0000282001007387 */ /* 0x0001e20000100800 */
[----:B------:R-:W-:Y:S01]  /*4290*/  FMUL R25, R25, 0.5 ;  /* 0x3f00000019197820 */ /* 0x000fe20000400000 */
[----:B------:R-:W-:Y:S01]  /*42a0*/  FMUL R20, R20, 0.5 ;  /* 0x3f00000014147820 */ /* 0x000fe20000400000 */
[----:B------:R-:W-:Y:S01]  /*42b0*/  SHF.L.U32 R48, R48, 0x10, RZ ;  /* 0x0000001030307819 */ /* 0x000fe200000006ff */
[----:B------:R1:W-:Y:S01]  /*42c0*/  STL [R1+0x1c], R0 ;  /* 0x00001c0001007387 */ /* 0x0003e20000100800 */
[----:B------:R-:W-:Y:S01]  /*42d0*/  SHF.L.U32 R49, R49, 0x10, RZ ;  /* 0x0000001031317819 */ /* 0x000fe200000006ff */
[----:B------:R-:W-:Y:S01]  /*42e0*/  IMAD.U32 R46, R46, 0x10000, RZ ;  /* 0x000100002e2e7824 */ /* 0x000fe200078e00ff */
[----:B------:R-:W-:Y:S01]  /*42f0*/  SHF.L.U32 R50, R50, 0x10, RZ ;  /* 0x0000001032327819 */ /* 0x000fe200000006ff */
[----:B------:R-:W-:Y:S01]  /*4300*/  STL [R1+0x18], R33 ;  /* 0x0000182101007387 */ /* 0x000fe20000100800 */
[----:B------:R-:W-:Y:S01]  /*4310*/  SHF.L.U32 R51, R51, 0x10, RZ ;  /* 0x0000001033337819 */ /* 0x000fe200000006ff */
[----:B0-----:R-:W-:Y:S01]  /*4320*/  FMUL R32, R35, 0.5 ;  /* 0x3f00000023207820 */ /* 0x001fe20000400000 */
[----:B------:R-:W-:-:S02]  /*4330*/  SHF.L.U32 R44, R44, 0x10, RZ ;  /* 0x000000102c2c7819 */ /* 0x000fc400000006ff */
[----:B------:R-:W-:Y:S01]  /*4340*/  SHF.L.U32 R45, R45, 0x10, RZ ;  /* 0x000000102d2d7819 */ /* 0x000fe200000006ff */
[----:B-1----:R-:W-:Y:S01]  /*4350*/  FMUL R0, R28, 0.5 ;  /* 0x3f0000001c007820 */ /* 0x002fe20000400000 */
[----:B------:R-:W-:Y:S01]  /*4360*/  STL [R1+0x24], R32 ;  /* 0x0000242001007387 */ /* 0x000fe20000100800 */
[----:B------:R-:W-:Y:S01]  /*4370*/  FMUL R28, R30, 0.5 ;  /* 0x3f0000001e1c7820 */ /* 0x000fe20000400000 */
[----:B------:R-:W-:Y:S02]  /*4380*/  SHF.L.U32 R47, R47, 0x10, RZ ;  /* 0x000000102f2f7819 */ /* 0x000fe400000006ff */
[----:B------:R0:W-:Y:S01]  /*4390*/  STL [R1+0x34], R0 ;  /* 0x0000340001007387 */ /* 0x0001e20000100800 */
[----:B------:R-:W-:Y:S02]  /*43a0*/  SHF.L.U32 R40, R40, 0x10, RZ ;  /* 0x0000001028287819 */ /* 0x000fe400000006ff */
[----:B------:R-:W-:Y:S01]  /*43b0*/  SHF.L.U32 R41, R41, 0x10, RZ ;  /* 0x0000001029297819 */ /* 0x000fe200000006ff */
[----:B------:R-:W-:Y:S01]  /*43c0*/  STL [R1+0x44], R29 ;  /* 0x0000441d01007387 */ /* 0x000fe20000100800 */
[----:B------:R-:W-:-:S02]  /*43d0*/  SHF.L.U32 R42, R42, 0x10, RZ ;  /* 0x000000102a2a7819 */ /* 0x000fc400000006ff */
[----:B------:R-:W-:Y:S01]  /*43e0*/  SHF.L.U32 R43, R43, 0x10, RZ ;  /* 0x000000102b2b7819 */ /* 0x000fe200000006ff */
[----:B------:R-:W-:Y:S01]  /*43f0*/  STL [R1+0x58], R28 ;  /* 0x0000581c01007387 */ /* 0x000fe20000100800 */
[----:B------:R-:W-:Y:S01]  /*4400*/  SHF.L.U32 R36, R36, 0x10, RZ ;  /* 0x0000001024247819 */ /* 0x000fe200000006ff */
[----:B0-----:R-:W-:Y:S01]  /*4410*/  FMUL R0, R31, 0.5 ;  /* 0x3f0000001f007820 */ /* 0x001fe20000400000 */
[----:B------:R-:W-:Y:S02]  /*4420*/  SHF.L.U32 R37, R37, 0x10, RZ ;  /* 0x0000001025257819 */ /* 0x000fe400000006ff */
[----:B------:R-:W-:Y:S02]  /*4430*/  SHF.L.U32 R38, R38, 0x10, RZ ;  /* 0x0000001026267819 */ /* 0x000fe400000006ff */
[----:B------:R0:W-:Y:S01]  /*4440*/  STL [R1+0x70], R0 ;  /* 0x0000700001007387 */ /* 0x0001e20000100800 */
[----:B------:R-:W-:-:S03]  /*4450*/  SHF.L.U32 R39, R39, 0x10, RZ ;  /* 0x0000001027277819 */ /* 0x000fc600000006ff */
[----:B------:R1:W-:Y:S04]  /*4460*/  STL [R1+0x78], R24 ;  /* 0x0000781801007387 */ /* 0x0003e80000100800 */
[----:B------:R-:W-:Y:S01]  /*4470*/  STL [R1+0x80], R25 ;  /* 0x0000801901007387 */ /* 0x000fe20000100800 */
[----:B0-----:R-:W-:Y:S01]  /*4480*/  FMUL R0, R26, 0.5 ;  /* 0x3f0000001a007820 */ /* 0x001fe20000400000 */
[----:B-1----:R-:W-:-:S04]  /*4490*/  FMUL R24, R27, 0.5 ;  /* 0x3f0000001b187820 */ /* 0x002fc80000400000 */
[----:B------:R0:W-:Y:S04]  /*44a0*/  STL [R1+0x84], R0 ;  /* 0x0000840001007387 */ /* 0x0001e80000100800 */
[----:B------:R-:W-:Y:S04]  /*44b0*/  STL [R1+0x64], R24 ;  /* 0x0000641801007387 */ /* 0x000fe80000100800 */
[----:B------:R1:W-:Y:S01]  /*44c0*/  STL [R1+0x10], R20 ;  /* 0x0000101401007387 */ /* 0x0003e20000100800 */
[----:B0-----:R-:W-:Y:S01]  /*44d0*/  FMUL R0, R21, 0.5 ;  /* 0x3f00000015007820 */ /* 0x001fe20000400000 */
[----:B------:R-:W-:-:S04]  /*44e0*/  FMUL R21, R22, 0.5 ;  /* 0x3f00000016157820 */ /* 0x000fc80000400000 */
[----:B------:R0:W-:Y:S01]  /*44f0*/  STL [R1+0xc], R0 ;  /* 0x00000c0001007387 */ /* 0x0001e20000100800 */
[----:B-1----:R-:W-:-:S03]  /*4500*/  FMUL R20, R23, 0.5 ;  /* 0x3f00000017147820 */ /* 0x002fc60000400000 */
[----:B------:R1:W-:Y:S04]  /*4510*/  STL [R1+0x8], R21 ;  /* 0x0000081501007387 */ /* 0x0003e80000100800 */
[----:B------:R-:W2:Y:S01]  /*4520*/  LDL.LU R25, [R1+0x14] ;  /* 0x0000140001197983 */ /* 0x000ea20000300800 */
[----:B0----5:R-:W-:-:S03]  /*4530*/  FMUL R0, R16, 0.5 ;  /* 0x3f00000010007820 */ /* 0x021fc60000400000 */
[----:B------:R0:W-:Y:S04]  /*4540*/  STL [R1+0x4], R20 ;  /* 0x0000041401007387 */ /* 0x0001e80000100800 */
[----:B------:R-:W3:Y:S04]  /*4550*/  LDL.LU R24, [R1+0x20] ;  /* 0x0000200001187983 */ /* 0x000ee80000300800 */
[----:B------:R4:W-:Y:S04]  /*4560*/  STL [R1], R0 ;  /* 0x0000000001007387 */ /* 0x0009e80000100800 */
[----:B------:R-:W3:Y:S04]  /*4570*/  LDL.LU R22, [R1+0x2c] ;  /* 0x00002c0001167983 */ /* 0x000ee80000300800 */
[----:B-1----:R-:W3:Y:S04]  /*4580*/  LDL.LU R21, [R1+0x30] ;  /* 0x0000300001157983 */ /* 0x002ee80000300800 */
[----:B0-----:R-:W3:Y:S04]  /*4590*/  LDL.LU R20, [R1+0x38] ;  /* 0x0000380001147983 */ /* 0x001ee80000300800 */
[----:B------:R-:W3:Y:S04]  /*45a0*/  LDL.LU R27, [R1+0x3c] ;  /* 0x00003c00011b7983 */ /* 0x000ee80000300800 */
[----:B----4-:R-:W4:Y:S04]  /*45b0*/  LDL.LU R0, [R1+0x40] ;  /* 0x0000400001007983 */ /* 0x010f280000300800 */
[----:B------:R-:W4:Y:S04]  /*45c0*/  LDL.LU R31, [R1+0x48] ;  /* 0x00004800011f7983 */ /* 0x000f280000300800 */
        /* <DEDUP_REMOVED lines=8> */
[----:B------:R-:W0:Y:S01]  /*4650*/  S2R R26, SR_CTAID.X ;  /* 0x00000000001a7919 */ /* 0x000e220000002500 */
[----:B------:R-:W-:-:S03]  /*4660*/  FMUL R16, R10, 0.5 ;  /* 0x3f0000000a107820 */ /* 0x000fc60000400000 */
[----:B------:R-:W1:Y:S01]  /*4670*/  S2R R10, SR_TID.X ;  /* 0x00000000000a7919 */ /* 0x000e620000002100 */
[----:B0-----:R-:W-:Y:S01]  /*4680*/  SHF.L.U32 R23, R26, 0x1, RZ ;  /* 0x000000011a177819 */ /* 0x001fe200000006ff */
[----:B------:R-:W-:-:S03]  /*4690*/  FMUL R26, R7, 0.5 ;  /* 0x3f000000071a7820 */ /* 0x000fc60000400000 */
[----:B-1----:R-:W-:Y:S01]  /*46a0*/  LOP3.LUT R10, R23, 0x1, R10, 0xf8, !PT ;  /* 0x00000001170a7812 */ /* 0x002fe200078ef80a */
[----:B------:R-:W-:Y:S01]  /*46b0*/  BSSY B0, `(.L_x_93) ;  /* 0x0000035000007945 */ /* 0x000fe20003800000 */
[----:B------:R-:W-:Y:S01]  /*46c0*/  FMUL R17, R17, 0.5 ;  /* 0x3f00000011117820 */ /* 0x000fe20000400000 */
        /* <DEDUP_REMOVED lines=12> */
[----:B--2---:R-:W-:-:S02]  /*4790*/  SHF.L.U32 R25, R25, 0x10, RZ ;  /* 0x0000001019197819 */ /* 0x004fc400000006ff */
[----:B---3--:R-:W-:Y:S02]  /*47a0*/  SHF.L.U32 R24, R24, 0x10, RZ ;  /* 0x0000001018187819 */ /* 0x008fe400000006ff */
[----:B------:R-:W-:Y:S02]  /*47b0*/  SHF.L.U32 R23, R22, 0x10, RZ ;  /* 0x0000001016177819 */ /* 0x000fe400000006ff */
[----:B----4-:R-:W-:Y:S01]  /*47c0*/  SHF.L.U32 R7, R0, 0x10, RZ ;  /* 0x0000001000077819 */ /* 0x010fe200000006ff */
[----:B------:R-:W-:-:S05]  /*47d0*/  FADD.FTZ R0, |R3|, -RZ ;  /* 0x800000ff03007221 */ /* 0x000fca0000010200 */
[----:B------:R-:W-:Y:S02]  /*47e0*/  FSETP.GE.AND P4, PT, R0, 0.60000002384185791016, PT ;  /* 0x3f19999a0000780b */ /* 0x000fe40003f86000 */
[----:B------:R-:W-:Y:S01]  /*47f0*/  SHF.L.U32 R22, R21, 0x10, RZ ;  /* 0x0000001015167819 */ /* 0x000fe200000006ff */
[----:B------:R-:W-:Y:S01]  /*4800*/  IMAD.U32 R21, R20, 0x10000, RZ ;  /* 0x0001000014157824 */ /* 0x000fe200078e00ff */
[----:B------:R-:W-:Y:S02]  /*4810*/  SHF.L.U32 R20, R27, 0x10, RZ ;  /* 0x000000101b147819 */ /* 0x000fe400000006ff */
[----:B------:R-:W-:Y:S02]  /*4820*/  SHF.L.U32 R27, R31, 0x10, RZ ;  /* 0x000000101f1b7819 */ /* 0x000fe400000006ff */
[----:B------:R-:W-:Y:S02]  /*4830*/  SHF.L.U32 R28, R28, 0x10, RZ ;  /* 0x000000101c1c7819 */ /* 0x000fe400000006ff */
[----:B------:R-:W-:-:S02]  /*4840*/  SHF.L.U32 R29, R29, 0x10, RZ ;  /* 0x000000101d1d7819 */ /* 0x000fc400000006ff */
[----:B------:R-:W-:Y:S02]  /*4850*/  SHF.L.U32 R30, R30, 0x10, RZ ;  /* 0x000000101e1e7819 */ /* 0x000fe400000006ff */
[----:B------:R-:W-:Y:S02]  /*4860*/  SHF.L.U32 R31, R35, 0x10, RZ ;  /* 0x00000010231f7819 */ /* 0x000fe400000006ff */
[----:B------:R-:W-:Y:S02]  /*4870*/  SHF.L.U32 R32, R32, 0x10, RZ ;  /* 0x0000001020207819 */ /* 0x000fe400000006ff */
[----:B------:R-:W-:Y:S02]  /*4880*/  SHF.L.U32 R33, R33, 0x10, RZ ;  /* 0x0000001021217819 */ /* 0x000fe400000006ff */
[----:B------:R-:W-:Y:S02]  /*4890*/  SHF.L.U32 R34, R34, 0x10, RZ ;  /* 0x0000001022227819 */ /* 0x000fe400000006ff */
[----:B------:R-:W-:Y:S01]  /*48a0*/  SHF.L.U32 R35, R61, 0x10, RZ ;  /* 0x000000103d237819 */ /* 0x000fe200000006ff */
[----:B------:R-:W-:Y:S05]  /*48b0*/  @!P4 BRA `(.L_x_94) ;  /* 0x000000d00000c947 */ /* 0x000fea0003800000 */
[----:B------:R-:W-:Y:S01]  /*48c0*/  FMUL R61, R0, 2.8853900432586669922 ;  /* 0x4038aa3b003d7820 */ /* 0x000fe20000400000 */
[----:B------:R-:W-:-:S02]  /*48d0*/  MOV R55, 0x3f800000 ;  /* 0x3f80000000377802 */ /* 0x000fc40000000f00 */
        /* <DEDUP_REMOVED lines=11> */
.L_x_94:
[----:B------:R-:W-:Y:S01]  /*4990*/  MOV R0, 0x3c80f082 ;  /* 0x3c80f08200007802 */ /* 0x000fe20000000f00 */
[----:B------:R-:W-:-:S04]  /*49a0*/  FMUL R61, R3, R3 ;  /* 0x00000003033d7220 */ /* 0x000fc80000400000 */
[----:B------:R-:W-:-:S04]  /*49b0*/  FFMA.FTZ R0, R61, R0, -0.052303962409496307373 ;  /* 0xbd563cae3d007423 */ /* 0x000fc80000010000 */
[----:B------:R-:W-:-:S04]  /*49c0*/  FFMA.FTZ R0, R61, R0, 0.1331529766321182251 ;  /* 0x3e0859413d007423 */ /* 0x000fc80000010000 */
[----:B------:R-:W-:-:S04]  /*49d0*/  FFMA.FTZ R0, R61, R0, -0.33332768082618713379 ;  /* 0xbeaaa9ed3d007423 */ /* 0x000fc80000010000 */
[----:B------:R-:W-:-:S04]  /*49e0*/  FFMA.FTZ R0, R61, R0, RZ ;  /* 0x000000003d007223 */ /* 0x000fc800000100ff */
[----:B------:R-:W-:Y:S02]  /*49f0*/  FFMA.FTZ R3, R3, R0, R3 ;  /* 0x0000000003037223 */ /* 0x000fe40000010003 */
.L_x_95:
[----:B------:R-:W-:Y:S05]  /*4a00*/  BSYNC B0 ;  /* 0x0000000000007941 */ /* 0x000fea0003800000 */
.L_x_93:
[----:B------:R0:W-:Y:S04]  /*4a10*/  STL [R1+0xf0], R10 ;  /* 0x0000f00a01007387 */ /* 0x0001e80000100800 */
[----:B0-----:R-:W2:Y:S04]  /*4a20*/  LDL.LU R10, [R1+0x1c] ;  /* 0x00001c00010a7983 */ /* 0x001ea80000300800 */
[----:B------:R-:W3:Y:S01]  /*4a30*/  LDL.LU R0, [R1+0x28] ;  /* 0x0000280001007983 */ /* 0x000ee20000300800 */
[----:B------:R-:W-:-:S03]  /*4a40*/  FADD R59, R59, 1 ;  /* 0x3f8000003b3b7421 */ /* 0x000fc60000000000 */
[----:B------:R-:W4:Y:S04]  /*4a50*/  LDL.LU R61, [R1+0x24] ;  /* 0x00002400013d7983 */ /* 0x000f280000300800 */
[----:B------:R-:W4:Y:S01]  /*4a60*/  LDL.LU R55, [R1] ;  /* 0x0000000001377983 */ /* 0x000f220000300800 */
[----:B------:R-:W-:Y:S01]  /*4a70*/  FADD R60, R60, 1 ;  /* 0x3f8000003c3c7421 */ /* 0x000fe20000000000 */
[----:B--2---:R-:W-:Y:S02]  /*4a80*/  @P0 FMUL R25, R10, R59 ;  /* 0x0000003b0a190220 */ /* 0x004fe40000400000 */
[----:B------:R-:W2:Y:S04]  /*4a90*/  LDL.LU R10, [R1+0xf0] ;  /* 0x0000f000010a7983 */ /* 0x000ea80000300800 */
[----:B------:R-:W2:Y:S01]  /*4aa0*/  LDL.LU R59, [R1+0x18] ;  /* 0x00001800013b7983 */ /* 0x000ea20000300800 */
[----:B---3--:R-:W-:Y:S01]  /*4ab0*/  @P0 FMUL R48, R0, R60 ;  /* 0x0000003c00300220 */ /* 0x008fe20000400000 */
[----:B------:R-:W-:Y:S01]  /*4ac0*/  FADD R58, R58, 1 ;  /* 0x3f8000003a3a7421 */ /* 0x000fe20000000000 */
[----:B------:R-:W-:Y:S01]  /*4ad0*/  FADD R57, R57, 1 ;  /* 0x3f80000039397421 */ /* 0x000fe20000000000 */
[----:B------:R-:W-:Y:S01]  /*4ae0*/  FADD R56, R56, 1 ;  /* 0x3f80000038387421 */ /* 0x000fe20000000000 */
[----:B------:R-:W3:Y:S01]  /*4af0*/  LDL.LU R60, [R1+0xa4] ;  /* 0x0000a400013c7983 */ /* 0x000ee20000300800 */
[----:B------:R-:W-:-:S04]  /*4b00*/  FSEL R0, R48, +INF , P1 ;  /* 0x7f80000030007808 */ /* 0x000fc80000800000 */
[----:B------:R-:W-:Y:S01]  /*4b10*/  FSETP.NAN.AND P4, PT, R0, R0, PT ;  /* 0x000000000000720b */ /* 0x000fe20003f88000 */
[----:B----4-:R-:W-:Y:S01]  /*4b20*/  @P0 FMUL R24, R61, R57 ;  /* 0x000000393d180220 */ /* 0x010fe20000400000 */
[----:B------:R-:W-:Y:S01]  /*4b30*/  @P0 FMUL R40, R55, R56 ;  /* 0x0000003837280220 */ /* 0x000fe20000400000 */
[----:B--2---:R-:W-:Y:S01]  /*4b40*/  @P0 FMUL R49, R59, R58 ;  /* 0x0000003a3b310220 */ /* 0x004fe20000400000 */
[----:B------:R-:W-:-:S04]  /*4b50*/  FSEL R58, R25, +INF , P1 ;  /* 0x7f800000193a7808 */ /* 0x000fc80000800000 */
[----:B------:R-:W-:-:S05]  /*4b60*/  FSETP.GEU.AND P5, PT, R0, R58, PT ;  /* 0x0000003a0000720b */ /* 0x000fca0003fae000 */
[----:B------:R-:W-:Y:S02]  /*4b70*/  @!P4 FSEL R0, R0, R58, !P5 ;  /* 0x0000003a0000c208 */ /* 0x000fe40006800000 */
[----:B------:R-:W-:Y:S01]  /*4b80*/  FSEL R57, R49, +INF , P1 ;  /* 0x7f80000031397808 */ /* 0x000fe20000800000 */
[----:B------:R-:W2:Y:S01]  /*4b90*/  LDL.LU R58, [R1+0x34] ;  /* 0x00003400013a7983 */ /* 0x000ea20000300800 */
[C---:B------:R-:W-:Y:S02]  /*4ba0*/  FSETP.NAN.AND P4, PT, R0.reuse, R0, PT ;  /* 0x000000000000720b */ /* 0x040fe40003f88000 */
[CC--:B------:R-:W-:Y:S01]  /*4bb0*/  FSETP.GEU.AND P5, PT, R0.reuse, R57.reuse, PT ;  /* 0x000000390000720b */ /* 0x0c0fe20003fae000 */
[----:B------:R-:W4:Y:S04]  /*4bc0*/  LDL.LU R59, [R1+0x44] ;  /* 0x00004400013b7983 */ /* 0x000f280000300800 */
[----:B------:R-:W2:Y:S06]  /*4bd0*/  LDL.LU R61, [R1+0xa0] ;  /* 0x0000a000013d7983 */ /* 0x000eac0000300800 */
[----:B------:R-:W-:-:S02]  /*4be0*/  @!P4 FSEL R0, R0, R57, !P5 ;  /* 0x000000390000c208 */ /* 0x000fc40006800000 */
[----:B------:R-:W2:Y:S04]  /*4bf0*/  LDL.LU R57, [R1+0xac] ;  /* 0x0000ac0001397983 */ /* 0x000ea80000300800 */
[----:B------:R-:W2:Y:S01]  /*4c00*/  LDL.LU R56, [R1+0xa8] ;  /* 0x0000a80001387983 */ /* 0x000ea20000300800 */
[----:B------:R-:W-:Y:S01]  /*4c10*/  FSETP.NAN.AND P4, PT, R0, R0, PT ;  /* 0x000000000000720b */ /* 0x000fe20003f88000 */
[----:B--2---:R-:W-:-:S04]  /*4c20*/  FADD R56, R56, 1 ;  /* 0x3f80000038387421 */ /* 0x004fc80000000000 */
[----:B------:R-:W-:Y:S01]  /*4c30*/  @P0 FMUL R28, R17, R56 ;  /* 0x00000038111c0220 */ /* 0x000fe20000400000 */
[----:B------:R-:W-:-:S04]  /*4c40*/  FSEL R17, R24, +INF , P1 ;  /* 0x7f80000018117808 */ /* 0x000fc80000800000 */
[----:B------:R-:W-:-:S04]  /*4c50*/  FSETP.GEU.AND P5, PT, R0, R17, PT ;  /* 0x000000110000720b */ /* 0x000fc80003fae000 */
[----:B------:R-:W-:Y:S02]  /*4c60*/  @!P4 FSEL R0, R0, R17, !P5 ;  /* 0x000000110000c208 */ /* 0x000fe40006800000 */
[----:B------:R-:W-:Y:S01]  /*4c70*/  FSEL R17, R40, +INF , P1 ;  /* 0x7f80000028117808 */ /* 0x000fe20000800000 */
[----:B------:R-:W-:-:S03]  /*4c80*/  FADD R56, R57, 1 ;  /* 0x3f80000039387421 */ /* 0x000fc60000000000 */
[C---:B------:R-:W-:Y:S01]  /*4c90*/  FSETP.NAN.AND P5, PT, R17.reuse, R17, PT ;  /* 0x000000111100720b */ /* 0x040fe20003fa8000 */
[----:B------:R-:W-:Y:S01]  /*4ca0*/  @P0 FMUL R50, R58, R56 ;  /* 0x000000383a320220 */ /* 0x000fe20000400000 */
[----:B------:R-:W-:Y:S01]  /*4cb0*/  FSEL R56, R28, +INF , P1 ;  /* 0x7f8000001c387808 */ /* 0x000fe20000800000 */
[----:B---3--:R-:W-:Y:S02]  /*4cc0*/  FADD R57, R60, 1 ;  /* 0x3f8000003c397421 */ /* 0x008fe40000000000 */
[----:B------:R-:W2:Y:S01]  /*4cd0*/  LDL.LU R60, [R1+0xd0] ;  /* 0x0000d000013c7983 */ /* 0x000ea20000300800 */
[----:B------:R-:W-:-:S07]  /*4ce0*/  FSETP.GEU.AND P6, PT, R17, R56, PT ;  /* 0x000000381100720b */ /* 0x000fce0003fce000 */
[----:B------:R-:W-:Y:S02]  /*4cf0*/  @!P5 FSEL R17, R17, R56, !P6 ;  /* 0x000000381111d208 */ /* 0x000fe40007000000 */
[----:B------:R-:W3:Y:S01]  /*4d00*/  LDL.LU R56, [R1+0xd8] ;  /* 0x0000d80001387983 */ /* 0x000ee20000300800 */
[----:B------:R-:W-:Y:S01]  /*4d10*/  FSETP.NAN.AND P4, PT, R0, R0, PT ;  /* 0x000000000000720b */ /* 0x000fe20003f88000 */
[----:B------:R-:W-:Y:S01]  /*4d20*/  @P0 FMUL R41, R18, R57 ;  /* 0x0000003912290220 */ /* 0x000fe20000400000 */
[----:B------:R-:W-:Y:S02]  /*4d30*/  FSEL R58, R50, +INF , P1 ;  /* 0x7f800000323a7808 */ /* 0x000fe40000800000 */
[----:B------:R-:W-:Y:S02]  /*4d40*/  FSETP.NAN.AND P5, PT, R17, R17, PT ;  /* 0x000000111100720b */ /* 0x000fe40003fa8000 */
[----:B------:R-:W-:-:S07]  /*4d50*/  FSETP.GEU.AND P6, PT, R0, R58, PT ;  /* 0x0000003a0000720b */ /* 0x000fce0003fce000 */
[----:B------:R-:W-:Y:S02]  /*4d60*/  @!P4 FSEL R0, R0, R58, !P6 ;  /* 0x0000003a0000c208 */ /* 0x000fe40007000000 */
[----:B------:R-:W2:Y:S01]  /*4d70*/  LDL.LU R58, [R1+0x9c] ;  /* 0x00009c00013a7983 */ /* 0x000ea20000300800 */
[----:B---3--:R-:W-:-:S04]  /*4d80*/  FADD R18, R56, 1 ;  /* 0x3f80000038127421 */ /* 0x008fc80000000000 */
[----:B----4-:R-:W-:Y:S01]  /*4d90*/  @P0 FMUL R23, R59, R18 ;  /* 0x000000123b170220 */ /* 0x010fe20000400000 */
[----:B------:R-:W-:Y:S01]  /*4da0*/  FSEL R18, R41, +INF , P1 ;  /* 0x7f80000029127808 */ /* 0x000fe20000800000 */
[----:B------:R-:W3:Y:S03]  /*4db0*/  LDL.LU R59, [R1+0x98] ;  /* 0x00009800013b7983 */ /* 0x000ee60000300800 */
[-C--:B------:R-:W-:Y:S01]  /*4dc0*/  FSETP.GEU.AND P6, PT, R17, R18.reuse, PT ;  /* 0x000000121100720b */ /* 0x080fe20003fce000 */
[----:B------:R-:W-:Y:S02]  /*4dd0*/  FADD R56, R61, 1 ;  /* 0x3f8000003d387421 */ /* 0x000fe40000000000 */
[----:B------:R-:W4:Y:S01]  /*4de0*/  LDL.LU R61, [R1+0xcc] ;  /* 0x0000cc00013d7983 */ /* 0x000f220000300800 */
[----:B------:R-:W-:-:S03]  /*4df0*/  @!P5 FSEL R17, R17, R18, !P6 ;  /* 0x000000121111d208 */ /* 0x000fc60007000000 */
[----:B------:R-:W3:Y:S01]  /*4e00*/  LDL.LU R18, [R1+0xd4] ;  /* 0x0000d40001127983 */ /* 0x000ee20000300800 */
[----:B------:R-:W-:-:S03]  /*4e10*/  @P0 FMUL R29, R19, R56 ;  /* 0x00000038131d0220 */ /* 0x000fc60000400000 */
[----:B------:R-:W4:Y:S01]  /*4e20*/  LDL.LU R56, [R1+0x58] ;  /* 0x0000580001387983 */ /* 0x000f220000300800 */
[C---:B------:R-:W-:Y:S02]  /*4e30*/  FSETP.NAN.AND P4, PT, R0.reuse, R0, PT ;  /* 0x000000000000720b */ /* 0x040fe40003f88000 */
[----:B------:R-:W-:Y:S02]  /*4e40*/  FSEL R57, R23, +INF , P1 ;  /* 0x7f80000017397808 */ /* 0x000fe40000800000 */
[----:B------:R-:W-:Y:S02]  /*4e50*/  FSETP.NAN.AND P5, PT, R17, R17, PT ;  /* 0x000000111100720b */ /* 0x000fe40003fa8000 */
[----:B------:R-:W-:Y:S01]  /*4e60*/  FSETP.GEU.AND P6, PT, R0, R57, PT ;  /* 0x000000390000720b */ /* 0x000fe20003fce000 */
[----:B--2---:R-:W-:-:S06]  /*4e70*/  FADD R19, R58, 1 ;  /* 0x3f8000003a137421 */ /* 0x004fcc0000000000 */
[----:B------:R-:W-:Y:S02]  /*4e80*/  @!P4 FSEL R0, R0, R57, !P6 ;  /* 0x000000390000c208 */ /* 0x000fe40007000000 */
[----:B------:R-:W2:Y:S04]  /*4e90*/  LDL.LU R57, [R1+0x94] ;  /* 0x0000940001397983 */ /* 0x000ea80000300800 */
[----:B------:R-:W2:Y:S01]  /*4ea0*/  LDL.LU R58, [R1+0xc8] ;  /* 0x0000c800013a7983 */ /* 0x000ea20000300800 */
[----:B---3--:R-:W-:-:S04]  /*4eb0*/  FADD R18, R18, 1 ;  /* 0x3f80000012127421 */ /* 0x008fc80000000000 */
[----:B----4-:R-:W-:Y:S01]  /*4ec0*/  @P0 FMUL R51, R56, R18 ;  /* 0x0000001238330220 */ /* 0x010fe20000400000 */
[----:B------:R-:W-:-:S04]  /*4ed0*/  FSEL R18, R29, +INF , P1 ;  /* 0x7f8000001d127808 */ /* 0x000fc80000800000 */
[----:B------:R-:W-:-:S04]  /*4ee0*/  FSETP.GEU.AND P6, PT, R17, R18, PT ;  /* 0x000000121100720b */ /* 0x000fc80003fce000 */
[----:B------:R-:W-:Y:S02]  /*4ef0*/  @!P5 FSEL R17, R17, R18, !P6 ;  /* 0x000000121111d208 */ /* 0x000fe40007000000 */
[----:B------:R-:W3:Y:S01]  /*4f00*/  LDL.LU R18, [R1+0x70] ;  /* 0x0000700001127983 */ /* 0x000ee20000300800 */
[----:B------:R-:W-:Y:S02]  /*4f10*/  FSETP.NAN.AND P4, PT, R0, R0, PT ;  /* 0x000000000000720b */ /* 0x000fe40003f88000 */
[----:B------:R-:W-:Y:S01]  /*4f20*/  FSEL R56, R51, +INF , P1 ;  /* 0x7f80000033387808 */ /* 0x000fe20000800000 */
[----:B------:R-:W-:-:S03]  /*4f30*/  @P0 FMUL R42, R12, R19 ;  /* 0x000000130c2a0220 */ /* 0x000fc60000400000 */
[-C--:B------:R-:W-:Y:S01]  /*4f40*/  FSETP.GEU.AND P6, PT, R0, R56.reuse, PT ;  /* 0x000000380000720b */ /* 0x080fe20003fce000 */
[----:B------:R-:W-:Y:S02]  /*4f50*/  FADD R12, R60, 1 ;  /* 0x3f8000003c0c7421 */ /* 0x000fe40000000000 */
[----:B------:R-:W4:Y:S04]  /*4f60*/  LDL.LU R60, [R1+0x80] ;  /* 0x00008000013c7983 */ /* 0x000f280000300800 */
[----:B------:R-:W-:Y:S02]  /*4f70*/  @!P4 FSEL R0, R0, R56, !P6 ;  /* 0x000000380000c208 */ /* 0x000fe40007000000 */
[----:B------:R-:W2:Y:S01]  /*4f80*/  LDL.LU R56, [R1+0x78] ;  /* 0x0000780001387983 */ /* 0x000ea20000300800 */
[----:B------:R-:W-:-:S02]  /*4f90*/  FSETP.NAN.AND P5, PT, R17, R17, PT ;  /* 0x000000111100720b */ /* 0x000fc40003fa8000 */
[----:B------:R-:W-:Y:S01]  /*4fa0*/  FSETP.NAN.AND P4, PT, R0, R0, PT ;  /* 0x000000000000720b */ /* 0x000fe20003f88000 */
[----:B---3--:R-:W-:Y:S01]  /*4fb0*/  @P0 FMUL R22, R18, R12 ;  /* 0x0000000c12160220 */ /* 0x008fe20000400000 */
[----:B------:R-:W-:-:S04]  /*4fc0*/  FSEL R12, R42, +INF , P1 ;  /* 0x7f8000002a0c7808 */ /* 0x000fc80000800000 */
[----:B------:R-:W-:Y:S02]  /*4fd0*/  FSETP.GEU.AND P6, PT, R17, R12, PT ;  /* 0x0000000c1100720b */ /* 0x000fe40003fce000 */
[----:B------:R-:W-:-:S03]  /*4fe0*/  FSEL R19, R22, +INF , P1 ;  /* 0x7f80000016137808 */ /* 0x000fc60000800000 */
[----:B------:R-:W-:Y:S02]  /*4ff0*/  @!P5 FSEL R17, R17, R12, !P6 ;  /* 0x0000000c1111d208 */ /* 0x000fe40007000000 */
[CC--:B------:R-:W-:Y:S01]  /*5000*/  FSETP.GEU.AND P6, PT, R0.reuse, R19.reuse, PT ;  /* 0x000000130000720b */ /* 0x0c0fe20003fce000 */
[----:B------:R-:W-:Y:S01]  /*5010*/  FADD R18, R59, 1 ;  /* 0x3f8000003b127421 */ /* 0x000fe20000000000 */
[----:B------:R-:W-:Y:S01]  /*5020*/  FADD R12, R61, 1 ;  /* 0x3f8000003d0c7421 */ /* 0x000fe20000000000 */
[----:B------:R-:W3:Y:S01]  /*5030*/  LDL.LU R59, [R1+0xc4] ;  /* 0x0000c400013b7983 */ /* 0x000ee20000300800 */
[----:B------:R-:W-:-:S03]  /*5040*/  @!P4 FSEL R0, R0, R19, !P6 ;  /* 0x000000130000c208 */ /* 0x000fc60007000000 */
[----:B------:R-:W3:Y:S04]  /*5050*/  LDL.LU R61, [R1+0x84] ;  /* 0x00008400013d7983 */ /* 0x000ee80000300800 */
[----:B------:R-:W3:Y:S01]  /*5060*/  LDL.LU R19, [R1+0x90] ;  /* 0x0000900001137983 */ /* 0x000ee20000300800 */
[----:B--2---:R-:W-:-:S03]  /*5070*/  @P0 FMUL R44, R56, R12 ;  /* 0x0000000c382c0220 */ /* 0x004fc60000400000 */
[----:B------:R-:W2:Y:S01]  /*5080*/  LDL.LU R56, [R1+0x8c] ;  /* 0x00008c0001387983 */ /* 0x000ea20000300800 */
[----:B------:R-:W-:Y:S01]  /*5090*/  @P0 FMUL R30, R13, R18 ;  /* 0x000000120d1e0220 */ /* 0x000fe20000400000 */
[----:B------:R-:W-:Y:S01]  /*50a0*/  FSETP.NAN.AND P5, PT, R17, R17, PT ;  /* 0x000000111100720b */ /* 0x000fe20003fa8000 */
[----:B------:R-:W-:Y:S02]  /*50b0*/  FADD R13, R57, 1 ;  /* 0x3f800000390d7421 */ /* 0x000fe40000000000 */
[----:B------:R-:W2:Y:S01]  /*50c0*/  LDL.LU R57, [R1+0xc0] ;  /* 0x0000c00001397983 */ /* 0x000ea20000300800 */
[----:B------:R-:W-:-:S04]  /*50d0*/  FSEL R12, R30, +INF , P1 ;  /* 0x7f8000001e0c7808 */ /* 0x000fc80000800000 */
[----:B------:R-:W-:Y:S02]  /*50e0*/  FSETP.GEU.AND P6, PT, R17, R12, PT ;  /* 0x0000000c1100720b */ /* 0x000fe40003fce000 */
[----:B------:R-:W-:-:S03]  /*50f0*/  FSETP.NAN.AND P4, PT, R0, R0, PT ;  /* 0x000000000000720b */ /* 0x000fc60003f88000 */
[----:B------:R-:W-:Y:S01]  /*5100*/  @!P5 FSEL R17, R17, R12, !P6 ;  /* 0x0000000c1111d208 */ /* 0x000fe20007000000 */
[----:B------:R-:W-:Y:S02]  /*5110*/  FADD R12, R58, 1 ;  /* 0x3f8000003a0c7421 */ /* 0x000fe40000000000 */
[----:B------:R-:W2:Y:S01]  /*5120*/  LDL.LU R58, [R1+0x64] ;  /* 0x00006400013a7983 */ /* 0x000ea20000300800 */
[----:B------:R-:W-:Y:S01]  /*5130*/  FSEL R18, R44, +INF , P1 ;  /* 0x7f8000002c127808 */ /* 0x000fe20000800000 */
[----:B------:R-:W-:Y:S01]  /*5140*/  @P0 FMUL R43, R14, R13 ;  /* 0x0000000d0e2b0220 */ /* 0x000fe20000400000 */
[----:B------:R-:W-:Y:S01]  /*5150*/  FSETP.NAN.AND P5, PT, R17, R17, PT ;  /* 0x000000111100720b */ /* 0x000fe20003fa8000 */
[----:B----4-:R-:W-:Y:S02]  /*5160*/  @P0 FMUL R21, R60, R12 ;  /* 0x0000000c3c150220 */ /* 0x010fe40000400000 */
[----:B------:R-:W4:Y:S01]  /*5170*/  LDL.LU R60, [R1+0x88] ;  /* 0x00008800013c7983 */ /* 0x000f220000300800 */
[----:B------:R-:W-:-:S02]  /*5180*/  FSETP.GEU.AND P6, PT, R0, R18, PT ;  /* 0x000000120000720b */ /* 0x000fc40003fce000 */
[----:B------:R-:W-:Y:S02]  /*5190*/  FSEL R12, R43, +INF , P1 ;  /* 0x7f8000002b0c7808 */ /* 0x000fe40000800000 */
[----:B------:R-:W-:Y:S02]  /*51a0*/  @!P4 FSEL R0, R0, R18, !P6 ;  /* 0x000000120000c208 */ /* 0x000fe40007000000 */
[----:B------:R-:W-:-:S04]  /*51b0*/  FSETP.GEU.AND P6, PT, R17, R12, PT ;  /* 0x0000000c1100720b */ /* 0x000fc80003fce000 */
[----:B------:R-:W-:Y:S01]  /*51c0*/  @!P5 FSEL R17, R17, R12, !P6 ;  /* 0x0000000c1111d208 */ /* 0x000fe20007000000 */
[----:B---3--:R-:W-:Y:S01]  /*51d0*/  FADD R12, R59, 1 ;  /* 0x3f8000003b0c7421 */ /* 0x008fe20000000000 */
[----:B------:R-:W-:Y:S02]  /*51e0*/  FADD R13, R19, 1 ;  /* 0x3f800000130d7421 */ /* 0x000fe40000000000 */
[----:B------:R-:W3:Y:S01]  /*51f0*/  LDL.LU R19, [R1+0xbc] ;  /* 0x0000bc0001137983 */ /* 0x000ee20000300800 */
[----:B------:R-:W-:-:S03]  /*5200*/  @P0 FMUL R45, R61, R12 ;  /* 0x0000000c3d2d0220 */ /* 0x000fc60000400000 */
[----:B------:R-:W3:Y:S04]  /*5210*/  LDL.LU R59, [R1+0x10] ;  /* 0x00001000013b7983 */ /* 0x000ee80000300800 */
[----:B------:R-:W3:Y:S01]  /*5220*/  LDL.LU R61, [R1+0x7c] ;  /* 0x00007c00013d7983 */ /* 0x000ee20000300800 */
[----:B------:R-:W-:Y:S01]  /*5230*/  FSETP.NAN.AND P4, PT, R0, R0, PT ;  /* 0x000000000000720b */ /* 0x000fe20003f88000 */
[----:B------:R-:W-:Y:S01]  /*5240*/  @P0 FMUL R31, R15, R13 ;  /* 0x0000000d0f1f0220 */ /* 0x000fe20000400000 */
[----:B------:R-:W-:Y:S01]  /*5250*/  FSEL R14, R21, +INF , P1 ;  /* 0x7f800000150e7808 */ /* 0x000fe20000800000 */
[----:B--2---:R-:W-:Y:S01]  /*5260*/  FADD R13, R56, 1 ;  /* 0x3f800000380d7421 */ /* 0x004fe20000000000 */
[----:B------:R-:W-:Y:S01]  /*5270*/  FSETP.NAN.AND P5, PT, R17, R17, PT ;  /* 0x000000111100720b */ /* 0x000fe20003fa8000 */
[----:B------:R-:W2:Y:S01]  /*5280*/  LDL.LU R56, [R1+0xb8] ;  /* 0x0000b80001387983 */ /* 0x000ea20000300800 */
[----:B------:R-:W-:Y:S01]  /*5290*/  FSETP.GEU.AND P6, PT, R0, R14, PT ;  /* 0x0000000e0000720b */ /* 0x000fe20003fce000 */
[----:B------:R-:W-:Y:S01]  /*52a0*/  @P0 FMUL R36, R8, R13 ;  /* 0x0000000d08240220 */ /* 0x000fe20000400000 */
[----:B------:R-:W-:Y:S01]  /*52b0*/  FSEL R12, R31, +INF , P1 ;  /* 0x7f8000001f0c7808 */ /* 0x000fe20000800000 */
[----:B------:R-:W-:-:S02]  /*52c0*/  FADD R8, R57, 1 ;  /* 0x3f80000039087421 */ /* 0x000fc40000000000 */
[----:B------:R-:W2:Y:S02]  /*52d0*/  LDL.LU R57, [R1+0xc] ;  /* 0x00000c0001397983 */ /* 0x000ea40000300800 */
[----:B------:R-:W-:Y:S02]  /*52e0*/  @!P4 FSEL R0, R0, R14, !P6 ;  /* 0x0000000e0000c208 */ /* 0x000fe40007000000 */
[C---:B------:R-:W-:Y:S02]  /*52f0*/  FSETP.GEU.AND P6, PT, R17.reuse, R12, PT ;  /* 0x0000000c1100720b */ /* 0x040fe40003fce000 */
[----:B------:R-:W-:Y:S02]  /*5300*/  FSETP.NAN.AND P4, PT, R0, R0, PT ;  /* 0x000000000000720b */ /* 0x000fe40003f88000 */
[----:B------:R-:W-:Y:S01]  /*5310*/  @!P5 FSEL R17, R17, R12, !P6 ;  /* 0x0000000c1111d208 */ /* 0x000fe20007000000 */
[----:B------:R-:W-:Y:S01]  /*5320*/  @P0 FMUL R20, R58, R8 ;  /* 0x000000083a140220 */ /* 0x000fe20000400000 */
[----:B------:R-:W-:Y:S01]  /*5330*/  FSEL R14, R45, +INF , P1 ;  /* 0x7f8000002d0e7808 */ /* 0x000fe20000800000 */
[----:B------:R-:W2:Y:S01]  /*5340*/  LDL.LU R58, [R1+0xb4] ;  /* 0x0000b400013a7983 */ /* 0x000ea20000300800 */
[----:B------:R-:W-:Y:S01]  /*5350*/  FSETP.NAN.AND P5, PT, R17, R17, PT ;  /* 0x000000111100720b */ /* 0x000fe20003fa8000 */
[----:B----4-:R-:W-:Y:S01]  /*5360*/  FADD R12, R60, 1 ;  /* 0x3f8000003c0c7421 */ /* 0x010fe20000000000 */
[----:B------:R-:W-:Y:S01]  /*5370*/  FSETP.GEU.AND P6, PT, R0, R14, PT ;  /* 0x0000000e0000720b */ /* 0x000fe20003fce000 */
[----:B------:R-:W4:Y:S01]  /*5380*/  LDL.LU R60, [R1+0x8] ;  /* 0x00000800013c7983 */ /* 0x000f220000300800 */
[----:B------:R-:W-:-:S03]  /*5390*/  FSEL R8, R36, +INF , P1 ;  /* 0x7f80000024087808 */ /* 0x000fc60000800000 */
[----:B------:R-:W-:Y:S02]  /*53a0*/  @!P4 FSEL R0, R0, R14, !P6 ;  /* 0x0000000e0000c208 */ /* 0x000fe40007000000 */
[----:B------:R-:W-:-:S04]  /*53b0*/  FSETP.GEU.AND P6, PT, R17, R8, PT ;  /* 0x000000081100720b */ /* 0x000fc80003fce000 */
[----:B------:R-:W-:Y:S01]  /*53c0*/  @!P5 FSEL R17, R17, R8, !P6 ;  /* 0x000000081111d208 */ /* 0x000fe20007000000 */
[----:B------:R-:W-:Y:S01]  /*53d0*/  @P0 FMUL R32, R9, R12 ;  /* 0x0000000c09200220 */ /* 0x000fe20000400000 */
[----:B------:R-:W-:Y:S02]  /*53e0*/  FSETP.NAN.AND P4, PT, R0, R0, PT ;  /* 0x000000000000720b */ /* 0x000fe40003f88000 */
[----:B------:R-:W-:Y:S01]  /*53f0*/  FSEL R13, R20, +INF , P1 ;  /* 0x7f800000140d7808 */ /* 0x000fe20000800000 */
[----:B---3--:R-:W-:-:S04]  /*5400*/  FADD R8, R19, 1 ;  /* 0x3f80000013087421 */ /* 0x008fc80000000000 */
[----:B------:R-:W-:Y:S02]  /*5410*/  @P0 FMUL R46, R59, R8 ;  /* 0x000000083b2e0220 */ /* 0x000fe40000400000 */
[----:B------:R-:W3:Y:S01]  /*5420*/  LDL.LU R59, [R1+0xb0] ;  /* 0x0000b000013b7983 */ /* 0x000ee20000300800 */
[----:B------:R-:W-:-:S03]  /*5430*/  FADD R9, R61, 1 ;  /* 0x3f8000003d097421 */ /* 0x000fc60000000000 */
[----:B------:R-:W3:Y:S01]  /*5440*/  LDL.LU R61, [R1+0x4] ;  /* 0x00000400013d7983 */ /* 0x000ee20000300800 */
[C---:B------:R-:W-:Y:S02]  /*5450*/  FSETP.GEU.AND P6, PT, R0.reuse, R13, PT ;  /* 0x0000000d0000720b */ /* 0x040fe40003fce000 */
[C---:B------:R-:W-:Y:S02]  /*5460*/  FSETP.NAN.AND P5, PT, R17.reuse, R17, PT ;  /* 0x000000111100720b */ /* 0x040fe40003fa8000 */
[----:B------:R-:W-:Y:S02]  /*5470*/  @!P4 FSEL R0, R0, R13, !P6 ;  /* 0x0000000d0000c208 */ /* 0x000fe40007000000 */
[----:B------:R-:W-:Y:S02]  /*5480*/  FSEL R8, R32, +INF , P1 ;  /* 0x7f80000020087808 */ /* 0x000fe40000800000 */
[----:B------:R-:W-:Y:S02]  /*5490*/  FSETP.NAN.AND P4, PT, R0, R0, PT ;  /* 0x000000000000720b */ /* 0x000fe40003f88000 */
[----:B------:R-:W-:-:S02]  /*54a0*/  FSETP.GEU.AND P6, PT, R17, R8, PT ;  /* 0x000000081100720b */ /* 0x000fc40003fce000 */
[----:B------:R-:W-:-:S03]  /*54b0*/  FSEL R12, R46, +INF , P1 ;  /* 0x7f8000002e0c7808 */ /* 0x000fc60000800000 */
[----:B------:R-:W-:Y:S02]  /*54c0*/  @!P5 FSEL R17, R17, R8, !P6 ;  /* 0x000000081111d208 */ /* 0x000fe40007000000 */
[-C--:B------:R-:W-:Y:S01]  /*54d0*/  FSETP.GEU.AND P6, PT, R0, R12.reuse, PT ;  /* 0x0000000c0000720b */ /* 0x080fe20003fce000 */
[----:B------:R-:W-:Y:S01]  /*54e0*/  @P0 FMUL R37, R16, R9 ;  /* 0x0000000910250220 */ /* 0x000fe20000400000 */
[----:B--2---:R-:W-:Y:S01]  /*54f0*/  FADD R8, R56, 1 ;  /* 0x3f80000038087421 */ /* 0x004fe20000000000 */
[----:B------:R-:W-:Y:S02]  /*5500*/  FSETP.NAN.AND P5, PT, R17, R17, PT ;  /* 0x000000111100720b */ /* 0x000fe40003fa8000 */
[----:B------:R-:W-:Y:S01]  /*5510*/  @!P4 FSEL R0, R0, R12, !P6 ;  /* 0x0000000c0000c208 */ /* 0x000fe20007000000 */
[----:B------:R-:W-:Y:S01]  /*5520*/  @P0 FMUL R7, R57, R8 ;  /* 0x0000000839070220 */ /* 0x000fe20000400000 */
[----:B------:R-:W-:Y:S02]  /*5530*/  FSEL R8, R37, +INF , P1 ;  /* 0x7f80000025087808 */ /* 0x000fe40000800000 */
[----:B------:R-:W-:-:S02]  /*5540*/  FSETP.NAN.AND P4, PT, R0, R0, PT ;  /* 0x000000000000720b */ /* 0x000fc40003f88000 */
[-C--:B------:R-:W-:Y:S02]  /*5550*/  FSETP.GEU.AND P6, PT, R17, R8.reuse, PT ;  /* 0x000000081100720b */ /* 0x080fe40003fce000 */
[----:B------:R-:W-:Y:S01]  /*5560*/  FSEL R9, R7, +INF , P1 ;  /* 0x7f80000007097808 */ /* 0x000fe20000800000 */
[----:B------:R-:W-:Y:S02]  /*5570*/  FADD R54, R54, 1 ;  /* 0x3f80000036367421 */ /* 0x000fe40000000000 */
[----:B------:R-:W-:Y:S02]  /*5580*/  @!P5 FSEL R17, R17, R8, !P6 ;  /* 0x000000081111d208 */ /* 0x000fe40007000000 */
[----:B------:R-:W-:Y:S01]  /*5590*/  FSETP.GEU.AND P6, PT, R0, R9, PT ;  /* 0x000000090000720b */ /* 0x000fe20003fce000 */
[----:B------:R-:W-:Y:S01]  /*55a0*/  @P0 FMUL R33, R11, R54 ;  /* 0x000000360b210220 */ /* 0x000fe20000400000 */
[----:B------:R-:W-:Y:S01]  /*55b0*/  FADD R8, R58, 1 ;  /* 0x3f8000003a087421 */ /* 0x000fe20000000000 */
[----:B------:R-:W-:-:S02]  /*55c0*/  FSETP.NAN.AND P5, PT, R17, R17, PT ;  /* 0x000000111100720b */ /* 0x000fc40003fa8000 */
[----:B------:R-:W-:Y:S01]  /*55d0*/  @!P4 FSEL R0, R0, R9, !P6 ;  /* 0x000000090000c208 */ /* 0x000fe20007000000 */
[----:B----4-:R-:W-:Y:S01]  /*55e0*/  @P0 FMUL R47, R60, R8 ;  /* 0x000000083c2f0220 */ /* 0x010fe20000400000 */
[----:B------:R-:W-:Y:S02]  /*55f0*/  FSEL R8, R33, +INF , P1 ;  /* 0x7f80000021087808 */ /* 0x000fe40000800000 */
[----:B------:R-:W-:Y:S02]  /*5600*/  FSETP.NAN.AND P4, PT, R0, R0, PT ;  /* 0x000000000000720b */ /* 0x000fe40003f88000 */
[-C--:B------:R-:W-:Y:S02]  /*5610*/  FSETP.GEU.AND P6, PT, R17, R8.reuse, PT ;  /* 0x000000081100720b */ /* 0x080fe40003fce000 */
[----:B------:R-:W-:Y:S01]  /*5620*/  FSEL R9, R47, +INF , P1 ;  /* 0x7f8000002f097808 */ /* 0x000fe20000800000 */
[----:B------:R-:W-:Y:S02]  /*5630*/  FADD R53, R53, 1 ;  /* 0x3f80000035357421 */ /* 0x000fe40000000000 */
[----:B------:R-:W-:-:S02]  /*5640*/  @!P5 FSEL R17, R17, R8, !P6 ;  /* 0x000000081111d208 */ /* 0x000fc40007000000 */
[----:B------:R-:W-:Y:S01]  /*5650*/  FSETP.GEU.AND P6, PT, R0, R9, PT ;  /* 0x000000090000720b */ /* 0x000fe20003fce000 */
[----:B------:R-:W-:Y:S01]  /*5660*/  @P0 FMUL R38, R4, R53 ;  /* 0x0000003504260220 */ /* 0x000fe20000400000 */
[----:B------:R-:W-:Y:S02]  /*5670*/  FSETP.NAN.AND P5, PT, R17, R17, PT ;  /* 0x000000111100720b */ /* 0x000fe40003fa8000 */
[----:B------:R-:W-:-:S04]  /*5680*/  @!P4 FSEL R0, R0, R9, !P6 ;  /* 0x000000090000c208 */ /* 0x000fc80007000000 */
[----:B------:R-:W-:Y:S01]  /*5690*/  FSETP.NAN.AND P4, PT, R0, R0, PT ;  /* 0x000000000000720b */ /* 0x000fe20003f88000 */
[----:B------:R-:W-:-:S04]  /*56a0*/  FADD R52, R52, 1 ;  /* 0x3f80000034347421 */ /* 0x000fc80000000000 */
[----:B------:R-:W-:-:S05]  /*56b0*/  @P0 FMUL R34, R5, R52 ;  /* 0x0000003405220220 */ /* 0x000fca0000400000 */
[----:B------:R-:W-:Y:S01]  /*56c0*/  FSEL R5, R34, +INF , P1 ;  /* 0x7f80000022057808 */ /* 0x000fe20000800000 */
[----:B------:R-:W-:-:S04]  /*56d0*/  FADD R3, R3, 1 ;  /* 0x3f80000003037421 */ /* 0x000fc80000000000 */
[----:B------:R-:W-:Y:S01]  /*56e0*/  @P0 FMUL R35, R26, R3 ;  /* 0x000000031a230220 */ /* 0x000fe20000400000 */
[----:B------:R-:W-:Y:S02]  /*56f0*/  FSEL R48, R48, -INF , P1 ;  /* 0xff80000030307808 */ /* 0x000fe40000800000 */
[----:B------:R-:W-:Y:S02]  /*5700*/  FSEL R25, R25, -INF , P1 ;  /* 0xff80000019197808 */ /* 0x000fe40000800000 */
[----:B------:R-:W-:Y:S02]  /*5710*/  FSEL R49, R49, -INF , P1 ;  /* 0xff80000031317808 */ /* 0x000fe40000800000 */
[----:B------:R-:W-:Y:S02]  /*5720*/  FSEL R40, R40, -INF , P1 ;  /* 0xff80000028287808 */ /* 0x000fe40000800000 */
[----:B------:R-:W-:Y:S02]  /*5730*/  FSEL R41, R41, -INF , P1 ;  /* 0xff80000029297808 */ /* 0x000fe40000800000 */
[----:B------:R-:W-:-:S02]  /*5740*/  FSEL R23, R23, -INF , P1 ;  /* 0xff80000017177808 */ /* 0x000fc40000800000 */
[----:B------:R-:W-:Y:S02]  /*5750*/  FSEL R29, R29, -INF , P1 ;  /* 0xff8000001d1d7808 */ /* 0x000fe40000800000 */
[----:B------:R-:W-:Y:S01]  /*5760*/  FSEL R51, R51, -INF , P1 ;  /* 0xff80000033337808 */ /* 0x000fe20000800000 */
[----:B---3--:R-:W-:-:S04]  /*5770*/  FADD R8, R59, 1 ;  /* 0x3f8000003b087421 */ /* 0x008fc80000000000 */
[----:B------:R-:W-:Y:S01]  /*5780*/  @P0 FMUL R27, R61, R8 ;  /* 0x000000083d1b0220 */ /* 0x000fe20000400000 */
[----:B------:R-:W-:-:S04]  /*5790*/  FSEL R8, R38, +INF , P1 ;  /* 0x7f80000026087808 */ /* 0x000fc80000800000 */
[-C--:B------:R-:W-:Y:S02]  /*57a0*/  FSETP.GEU.AND P6, PT, R17, R8.reuse, PT ;  /* 0x000000081100720b */ /* 0x080fe40003fce000 */
[----:B------:R-:W-:Y:S02]  /*57b0*/  FSEL R9, R27, +INF , P1 ;  /* 0x7f8000001b097808 */ /* 0x000fe40000800000 */
[----:B------:R-:W-:Y:S02]  /*57c0*/  @!P5 FSEL R17, R17, R8, !P6 ;  /* 0x000000081111d208 */ /* 0x000fe40007000000 */
[C---:B------:R-:W-:Y:S02]  /*57d0*/  FSETP.GEU.AND P6, PT, R0.reuse, R9, PT ;  /* 0x000000090000720b */ /* 0x040fe40003fce000 */
[----:B------:R-:W-:Y:S02]  /*57e0*/  FSETP.NAN.AND P5, PT, R17, R17, PT ;  /* 0x000000111100720b */ /* 0x000fe40003fa8000 */
[----:B------:R-:W-:-:S02]  /*57f0*/  @!P4 FSEL R0, R0, R9, !P6 ;  /* 0x000000090000c208 */ /* 0x000fc40007000000 */
[----:B------:R-:W-:-:S03]  /*5800*/  FSETP.GEU.AND P4, PT, R17, R5, PT ;  /* 0x000000051100720b */ /* 0x000fc60003f8e000 */
[----:B------:R-:W0:Y:S01]  /*5810*/  SHFL.BFLY PT, R8, R0, 0x10, 0x1f ;  /* 0x0e001f0000087f89 */ /* 0x000e2200000e0000 */
[----:B------:R-:W-:-:S05]  /*5820*/  FADD R9, R2, 1 ;  /* 0x3f80000002097421 */ /* 0x000fca0000000000 */
[----:B------:R-:W-:Y:S01]  /*5830*/  @!P5 FSEL R17, R17, R5, !P4 ;  /* 0x000000051111d208 */ /* 0x000fe20006000000 */
[----:B------:R-:W-:-:S03]  /*5840*/  @P0 FMUL R39, R6, R9 ;  /* 0x0000000906270220 */ /* 0x000fc60000400000 */
[----:B------:R-:W-:Y:S02]  /*5850*/  FSETP.NAN.AND P5, PT, R17, R17, PT ;  /* 0x000000111100720b */ /* 0x000fe40003fa8000 */
[----:B------:R-:W-:Y:S02]  /*5860*/  FSEL R5, R39, +INF , P1 ;  /* 0x7f80000027057808 */ /* 0x000fe40000800000 */
[----:B------:R-:W-:Y:S02]  /*5870*/  FSETP.NAN.AND P4, PT, R0, R0, PT ;  /* 0x000000000000720b */ /* 0x000fe40003f88000 */
[----:B------:R-:W-:-:S07]  /*5880*/  FSETP.GEU.AND P6, PT, R17, R5, PT ;  /* 0x000000051100720b */ /* 0x000fce0003fce000 */
[----:B------:R-:W-:Y:S02]  /*5890*/  @!P5 FSEL R17, R17, R5, !P6 ;  /* 0x000000051111d208 */ /* 0x000fe40007000000 */
[----:B0-----:R-:W-:-:S04]  /*58a0*/  FSETP.GEU.AND P5, PT, R0, R8, PT ;  /* 0x000000080000720b */ /* 0x001fc80003fae000 */
[----:B------:R-:W-:Y:S02]  /*58b0*/  @!P4 FSEL R0, R0, R8, !P5 ;  /* 0x000000080000c208 */ /* 0x000fe40006800000 */
[----:B------:R-:W-:-:S03]  /*58c0*/  FSETP.NAN.AND P5, PT, R17, R17, PT ;  /* 0x000000111100720b */ /* 0x000fc60003fa8000 */
[----:B------:R-:W0:Y:S01]  /*58d0*/  SHFL.BFLY PT, R3, R0, 0x8, 0x1f ;  /* 0x0d001f0000037f89 */ /* 0x000e2200000e0000 */
[----:B------:R-:W-:-:S04]  /*58e0*/  FSEL R5, R35, +INF , P1 ;  /* 0x7f80000023057808 */ /* 0x000fc80000800000 */
[----:B------:R-:W-:Y:S02]  /*58f0*/  FSETP.GEU.AND P6, PT, R17, R5, PT ;  /* 0x000000051100720b */ /* 0x000fe40003fce000 */
[----:B------:R-:W-:-:S03]  /*5900*/  FSETP.NAN.AND P4, PT, R48, R48, PT ;  /* 0x000000303000720b */ /* 0x000fc60003f88000 */
[----:B------:R-:W-:-:S05]  /*5910*/  @!P5 FSEL R17, R17, R5, !P6 ;  /* 0x000000051111d208 */ /* 0x000fca0007000000 */
[----:B------:R-:W1:Y:S01]  /*5920*/  SHFL.BFLY PT, R5, R17, 0x10, 0x1f ;  /* 0x0e001f0011057f89 */ /* 0x000e6200000e0000 */
[----:B------:R-:W-:-:S04]  /*5930*/  FSETP.GT.AND P6, PT, R48, R25, PT ;  /* 0x000000193000720b */ /* 0x000fc80003fc4000 */
[----:B------:R-:W-:Y:S02]  /*5940*/  @!P4 FSEL R48, R48, R25, P6 ;  /* 0x000000193030c208 */ /* 0x000fe40003000000 */
[----:B0-----:R-:W-:Y:S02]  /*5950*/  FSETP.GEU.AND P5, PT, R0, R3, PT ;  /* 0x000000030000720b */ /* 0x001fe40003fae000 */
[----:B------:R-:W-:Y:S02]  /*5960*/  FSETP.NAN.AND P4, PT, R48, R48, PT ;  /* 0x000000303000720b */ /* 0x000fe40003f88000 */
[----:B------:R-:W-:-:S09]  /*5970*/  FSETP.NAN.AND P6, PT, R0, R0, PT ;  /* 0x000000000000720b */ /* 0x000fd20003fc8000 */
[----:B------:R-:W-:Y:S02]  /*5980*/  @P5 FSEL R0, R0, R3, P6 ;  /* 0x0000000300005208 */ /* 0x000fe40003000000 */
[C---:B------:R-:W-:Y:S02]  /*5990*/  FSETP.GT.AND P6, PT, R48.reuse, R49, PT ;  /* 0x000000313000720b */ /* 0x040fe40003fc4000 */
[----:B-1----:R-:W-:Y:S02]  /*59a0*/  FSETP.GEU.AND P5, PT, R17, R5, PT ;  /* 0x000000051100720b */ /* 0x002fe40003fae000 */
[----:B------:R-:W-:-:S04]  /*59b0*/  @!P4 FSEL R48, R48, R49, P6 ;  /* 0x000000313030c208 */ /* 0x000fc80003000000 */
[----:B------:R-:W-:Y:S02]  /*59c0*/  FSETP.NAN.AND P4, PT, R48, R48, PT ;  /* 0x000000303000720b */ /* 0x000fe40003f88000 */
[----:B------:R-:W-:Y:S02]  /*59d0*/  FSETP.NAN.AND P6, PT, R17, R17, PT ;  /* 0x000000111100720b */ /* 0x000fe40003fc8000 */
[----:B------:R-:W-:-:S03]  /*59e0*/  FSEL R3, R24, -INF , P1 ;  /* 0xff80000018037808 */ /* 0x000fc60000800000 */
[----:B------:R-:W-:Y:S02]  /*59f0*/  @P5 FSEL R17, R17, R5, P6 ;  /* 0x0000000511115208 */ /* 0x000fe40003000000 */
[-C--:B------:R-:W-:Y:S02]  /*5a00*/  FSETP.GT.AND P6, PT, R48, R3.reuse, PT ;  /* 0x000000033000720b */ /* 0x080fe40003fc4000 */
[----:B------:R-:W-:Y:S02]  /*5a10*/  FSETP.NAN.AND P5, PT, R40, R40, PT ;  /* 0x000000282800720b */ /* 0x000fe40003fa8000 */
[----:B------:R-:W-:Y:S02]  /*5a20*/  @!P4 FSEL R48, R48, R3, P6 ;  /* 0x000000033030c208 */ /* 0x000fe40003000000 */
[----:B------:R-:W-:Y:S02]  /*5a30*/  FSEL R5, R28, -INF , P1 ;  /* 0xff8000001c057808 */ /* 0x000fe40000800000 */
[----:B------:R-:W-:-:S02]  /*5a40*/  FSETP.NAN.AND P4, PT, R48, R48, PT ;  /* 0x000000303000720b */ /* 0x000fc40003f88000 */
[----:B------:R-:W-:Y:S02]  /*5a50*/  FSETP.GT.AND P6, PT, R40, R5, PT ;  /* 0x000000052800720b */ /* 0x000fe40003fc4000 */
[----:B------:R-:W-:-:S03]  /*5a60*/  FSEL R3, R50, -INF , P1 ;  /* 0xff80000032037808 */ /* 0x000fc60000800000 */
[----:B------:R-:W-:Y:S02]  /*5a70*/  @!P5 FSEL R40, R40, R5, P6 ;  /* 0x000000052828d208 */ /* 0x000fe40003000000 */
[-C--:B------:R-:W-:Y:S02]  /*5a80*/  FSETP.GT.AND P6, PT, R48, R3.reuse, PT ;  /* 0x000000033000720b */ /* 0x080fe40003fc4000 */
[----:B------:R-:W-:Y:S02]  /*5a90*/  FSETP.NAN.AND P5, PT, R40, R40, PT ;  /* 0x000000282800720b */ /* 0x000fe40003fa8000 */
[----:B------:R-:W-:-:S04]  /*5aa0*/  @!P4 FSEL R48, R48, R3, P6 ;  /* 0x000000033030c208 */ /* 0x000fc80003000000 */
[----:B------:R-:W-:Y:S02]  /*5ab0*/  FSETP.NAN.AND P4, PT, R48, R48, PT ;  /* 0x000000303000720b */ /* 0x000fe40003f88000 */
[----:B------:R-:W-:-:S05]  /*5ac0*/  FSETP.GT.AND P6, PT, R40, R41, PT ;  /* 0x000000292800720b */ /* 0x000fca0003fc4000 */
        /* <DEDUP_REMOVED lines=71> */
[-C--:B------:R-:W-:Y:S01]  /*5f40*/  FSETP.GT.AND P6, PT, R48, R47.reuse, PT ;  /* 0x0000002f3000720b */ /* 0x080fe20003fc4000 */
[----:B------:R-:W0:Y:S01]  /*5f50*/  SHFL.BFLY PT, R6, R17, 0x8, 0x1f ;  /* 0x0d001f0011067f89 */ /* 0x000e2200000e0000 */
        /* <DEDUP_REMOVED lines=11> */
[----:B0-----:R-:W-:Y:S01]  /*6010*/  FSETP.GEU.AND P4, PT, R17, R6, PT ;  /* 0x000000061100720b */ /* 0x001fe20003f8e000 */
[----:B------:R-:W0:Y:S01]  /*6020*/  SHFL.BFLY PT, R5, R48, 0x10, 0x1f ;  /* 0x0e001f0030057f89 */ /* 0x000e2200000e0000 */
[----:B------:R-:W-:-:S05]  /*6030*/  FSETP.GT.AND P6, PT, R40, R3, PT ;  /* 0x000000032800720b */ /* 0x000fca0003fc4000 */
[----:B------:R-:W-:Y:S02]  /*6040*/  @!P5 FSEL R40, R40, R3, P6 ;  /* 0x000000032828d208 */ /* 0x000fe40003000000 */
[C---:B------:R-:W-:Y:S02]  /*6050*/  FSETP.NAN.AND P6, PT, R17.reuse, R17, PT ;  /* 0x000000111100720b */ /* 0x040fe40003fc8000 */
[----:B------:R-:W-:Y:S01]  /*6060*/  FSETP.NAN.AND P5, PT, R40, R40, PT ;  /* 0x000000282800720b */ /* 0x000fe20003fa8000 */
[----:B------:R-:W1:Y:S01]  /*6070*/  SHFL.BFLY PT, R3, R0, 0x4, 0x1f ;  /* 0x0c801f0000037f89 */ /* 0x000e6200000e0000 */
[----:B------:R-:W-:Y:S02]  /*6080*/  @P4 FSEL R17, R17, R6, P6 ;  /* 0x0000000611114208 */ /* 0x000fe40003000000 */
[----:B------:R-:W-:Y:S02]  /*6090*/  FSEL R39, R39, -INF , P1 ;  /* 0xff80000027277808 */ /* 0x000fe40000800000 */
[----:B------:R-:W-:Y:S01]  /*60a0*/  FSETP.NAN.AND P4, PT, R48, R48, PT ;  /* 0x000000303000720b */ /* 0x000fe20003f88000 */
[----:B------:R-:W2:Y:S01]  /*60b0*/  SHFL.BFLY PT, R6, R17, 0x4, 0x1f ;  /* 0x0c801f0011067f89 */ /* 0x000ea200000e0000 */
[----:B------:R-:W-:-:S05]  /*60c0*/  FSETP.GT.AND P6, PT, R40, R39, PT ;  /* 0x000000272800720b */ /* 0x000fca0003fc4000 */
[----:B------:R-:W-:Y:S02]  /*60d0*/  @!P5 FSEL R40, R40, R39, P6 ;  /* 0x000000272828d208 */ /* 0x000fe40003000000 */
[-C--:B0-----:R-:W-:Y:S02]  /*60e0*/  FSETP.GT.AND P5, PT, R48, R5.reuse, PT ;  /* 0x000000053000720b */ /* 0x081fe40003fa4000 */
[----:B------:R-:W-:Y:S02]  /*60f0*/  FSETP.NAN.AND P6, PT, R40, R40, PT ;  /* 0x000000282800720b */ /* 0x000fe40003fc8000 */
[----:B------:R-:W-:Y:S02]  /*6100*/  @!P4 FSEL R48, R48, R5, P5 ;  /* 0x000000053030c208 */ /* 0x000fe40002800000 */
[----:B------:R-:W-:-:S03]  /*6110*/  FSEL R35, R35, -INF , P1 ;  /* 0xff80000023237808 */ /* 0x000fc60000800000 */
[----:B------:R-:W0:Y:S01]  /*6120*/  SHFL.BFLY PT, R5, R48, 0x8, 0x1f ;  /* 0x0d001f0030057f89 */ /* 0x000e2200000e0000 */
[----:B------:R-:W-:Y:S02]  /*6130*/  FSETP.GT.AND P4, PT, R40, R35, PT ;  /* 0x000000232800720b */ /* 0x000fe40003f84000 */
[----:B-1----:R-:W-:-:S03]  /*6140*/  FSETP.GEU.AND P5, PT, R0, R3, PT ;  /* 0x000000030000720b */ /* 0x002fc60003fae000 */
[----:B------:R-:W-:Y:S02]  /*6150*/  @!P6 FSEL R40, R40, R35, P4 ;  /* 0x000000232828e208 */ /* 0x000fe40002000000 */
[----:B--2---:R-:W-:Y:S02]  /*6160*/  FSETP.GEU.AND P4, PT, R17, R6, PT ;  /* 0x000000061100720b */ /* 0x004fe40003f8e000 */
[----:B------:R-:W-:-:S06]  /*6170*/  FSETP.NAN.AND P6, PT, R0, R0, PT ;  /* 0x000000000000720b */ /* 0x000fcc0003fc8000 */
[----:B------:R-:W-:Y:S02]  /*6180*/  @P5 FSEL R0, R0, R3, P6 ;  /* 0x0000000300005208 */ /* 0x000fe40003000000 */
[----:B------:R-:W-:-:S04]  /*6190*/  FSETP.NAN.AND P5, PT, R17, R17, PT ;  /* 0x000000111100720b */ /* 0x000fc80003fa8000 */
[----:B------:R-:W-:Y:S02]  /*61a0*/  @P4 FSEL R17, R17, R6, P5 ;  /* 0x0000000611114208 */ /* 0x000fe40002800000 */
[C---:B0-----:R-:W-:Y:S01]  /*61b0*/  FSETP.GT.AND P5, PT, R48.reuse, R5, PT ;  /* 0x000000053000720b */ /* 0x041fe20003fa4000 */
[----:B------:R-:W0:Y:S01]  /*61c0*/  SHFL.BFLY PT, R3, R0, 0x2, 0x1f ;  /* 0x0c401f0000037f89 */ /* 0x000e2200000e0000 */
[----:B------:R-:W-:-:S03]  /*61d0*/  FSETP.NAN.AND P6, PT, R48, R48, PT ;  /* 0x000000303000720b */ /* 0x000fc60003fc8000 */
[----:B------:R-:W1:Y:S04]  /*61e0*/  SHFL.BFLY PT, R7, R40, 0x10, 0x1f ;  /* 0x0e001f0028077f89 */ /* 0x000e6800000e0000 */
[----:B------:R-:W2:Y:S04]  /*61f0*/  SHFL.BFLY PT, R6, R17, 0x2, 0x1f ;  /* 0x0c401f0011067f89 */ /* 0x000ea800000e0000 */
[----:B------:R-:W-:-:S05]  /*6200*/  @!P5 FSEL R48, R48, R5, P6 ;  /* 0x000000053030d208 */ /* 0x000fca0003000000 */
[----:B------:R-:W3:Y:S01]  /*6210*/  SHFL.BFLY PT, R5, R48, 0x4, 0x1f ;  /* 0x0c801f0030057f89 */ /* 0x000ee200000e0000 */
[----:B------:R-:W-:Y:S02]  /*6220*/  FSETP.NAN.AND P4, PT, R40, R40, PT ;  /* 0x000000282800720b */ /* 0x000fe40003f88000 */
[----:B0-----:R-:W-:Y:S02]  /*6230*/  FSETP.GEU.AND P6, PT, R0, R3, PT ;  /* 0x000000030000720b */ /* 0x001fe40003fce000 */
[----:B-1----:R-:W-:-:S09]  /*6240*/  FSETP.GT.AND P5, PT, R40, R7, PT ;  /* 0x000000072800720b */ /* 0x002fd20003fa4000 */
[----:B------:R-:W-:Y:S02]  /*6250*/  @!P4 FSEL R40, R40, R7, P5 ;  /* 0x000000072828c208 */ /* 0x000fe40002800000 */
[----:B--2---:R-:W-:Y:S02]  /*6260*/  FSETP.GEU.AND P4, PT, R17, R6, PT ;  /* 0x000000061100720b */ /* 0x004fe40003f8e000 */
[C---:B------:R-:W-:Y:S01]  /*6270*/  FSETP.NAN.AND P5, PT, R0.reuse, R0, PT ;  /* 0x000000000000720b */ /* 0x040fe20003fa8000 */
[----:B------:R-:W0:Y:S03]  /*6280*/  SHFL.BFLY PT, R7, R40, 0x8, 0x1f ;  /* 0x0d001f0028077f89 */ /* 0x000e2600000e0000 */
[----:B------:R-:W-:Y:S02]  /*6290*/  @P6 FSEL R0, R0, R3, P5 ;  /* 0x0000000300006208 */ /* 0x000fe40002800000 */
[----:B---3--:R-:W-:-:S02]  /*62a0*/  FSETP.GT.AND P5, PT, R48, R5, PT ;  /* 0x000000053000720b */ /* 0x008fc40003fa4000 */
[C---:B------:R-:W-:Y:S01]  /*62b0*/  FSETP.NAN.AND P6, PT, R17.reuse, R17, PT ;  /* 0x000000111100720b */ /* 0x040fe20003fc8000 */
[----:B------:R-:W1:Y:S03]  /*62c0*/  SHFL.BFLY PT, R3, R0, 0x1, 0x1f ;  /* 0x0c201f0000037f89 */ /* 0x000e6600000e0000 */
[----:B------:R-:W-:Y:S02]  /*62d0*/  @P4 FSEL R17, R17, R6, P6 ;  /* 0x0000000611114208 */ /* 0x000fe40003000000 */
[----:B------:R-:W-:-:S03]  /*62e0*/  FSETP.NAN.AND P6, PT, R48, R48, PT ;  /* 0x000000303000720b */ /* 0x000fc60003fc8000 */
[----:B------:R-:W2:Y:S02]  /*62f0*/  SHFL.BFLY PT, R6, R17, 0x1, 0x1f ;  /* 0x0c201f0011067f89 */ /* 0x000ea400000e0000 */
[----:B------:R-:W-:-:S05]  /*6300*/  @!P5 FSEL R48, R48, R5, P6 ;  /* 0x000000053030d208 */ /* 0x000fca0003000000 */
[----:B------:R-:W3:Y:S01]  /*6310*/  SHFL.BFLY PT, R5, R48, 0x2, 0x1f ;  /* 0x0c401f0030057f89 */ /* 0x000ee200000e0000 */
[C---:B0-----:R-:W-:Y:S02]  /*6320*/  FSETP.GT.AND P4, PT, R40.reuse, R7, PT ;  /* 0x000000072800720b */ /* 0x041fe40003f84000 */
[----:B------:R-:W-:Y:S01]  /*6330*/  FSETP.NAN.AND P5, PT, R40, R40, PT ;  /* 0x000000282800720b */ /* 0x000fe20003fa8000 */
[----:B------:R-:W0:Y:S01]  /*6340*/  S2R R61, SR_TID.X ;  /* 0x00000000003d7919 */ /* 0x000e220000002100 */
[----:B-1----:R-:W-:-:S09]  /*6350*/  FSETP.GEU.AND P6, PT, R0, R3, PT ;  /* 0x000000030000720b */ /* 0x002fd20003fce000 */
[----:B------:R-:W-:Y:S02]  /*6360*/  @!P4 FSEL R40, R40, R7, P5 ;  /* 0x000000072828c208 */ /* 0x000fe40002800000 */
[C---:B------:R-:W-:Y:S02]  /*6370*/  FSETP.NAN.AND P4, PT, R0.reuse, R0, PT ;  /* 0x000000000000720b */ /* 0x040fe40003f88000 */
[C---:B--2---:R-:W-:Y:S01]  /*6380*/  FSETP.GEU.AND P5, PT, R17.reuse, R6, PT ;  /* 0x000000061100720b */ /* 0x044fe20003fae000 */
[----:B------:R-:W1:Y:S01]  /*6390*/  SHFL.BFLY PT, R7, R40, 0x4, 0x1f ;  /* 0x0c801f0028077f89 */ /* 0x000e6200000e0000 */
[----:B------:R-:W-:Y:S02]  /*63a0*/  @P6 SEL R0, R0, R3, P4 ;  /* 0x0000000300006207 */ /* 0x000fe40002000000 */
[----:B---3--:R-:W-:Y:S02]  /*63b0*/  FSETP.GT.AND P4, PT, R48, R5, PT ;  /* 0x000000053000720b */ /* 0x008fe40003f84000 */
[----:B------:R-:W-:-:S07]  /*63c0*/  FSETP.NAN.AND P6, PT, R17, R17, PT ;  /* 0x000000111100720b */ /* 0x000fce0003fc8000 */
[----:B------:R-:W-:Y:S02]  /*63d0*/  @P5 SEL R17, R17, R6, P6 ;  /* 0x0000000611115207 */ /* 0x000fe40003000000 */
[C---:B------:R-:W-:Y:S02]  /*63e0*/  FSETP.NAN.AND P6, PT, R48.reuse, R48, PT ;  /* 0x000000303000720b */ /* 0x040fe40003fc8000 */
[----:B0-----:R-:W-:Y:S02]  /*63f0*/  SHF.R.U32.HI R3, RZ, 0x5, R61 ;  /* 0x00000005ff037819 */ /* 0x001fe4000001163d */
[----:B------:R-:W-:Y:S02]  /*6400*/  @!P4 FSEL R48, R48, R5, P6 ;  /* 0x000000053030c208 */ /* 0x000fe40003000000 */
[----:B------:R-:W-:Y:S02]  /*6410*/  LOP3.LUT P4, RZ, R61, 0x1f, RZ, 0xc0, !PT ;  /* 0x0000001f3dff7812 */ /* 0x000fe4000788c0ff */
[----:B------:R-:W-:-:S04]  /*6420*/  SHF.L.U32 R3, R3, 0x2, RZ ;  /* 0x0000000203037819 */ /* 0x000fc800000006ff */
[----:B------:R-:W-:Y:S02]  /*6430*/  LOP3.LUT R5, R3, 0x7c, RZ, 0xe2, !PT ;  /* 0x0000007c03057812 */ /* 0x000fe400078ee2ff */
[----:B-1----:R-:W-:-:S05]  /*6440*/  FSETP.GT.AND P5, PT, R40, R7, PT ;  /* 0x000000072800720b */ /* 0x002fca0003fa4000 */
[----:B------:R-:W-:Y:S04]  /*6450*/  @!P4 STS [R5], R0 ;  /* 0x000000000500c388 */ /* 0x000fe80000000800 */
[----:B------:R-:W-:Y:S01]  /*6460*/  @!P4 STS [R5+0x80], R17 ;  /* 0x000080110500c388 */ /* 0x000fe20000000800 */
[----:B------:R-:W-:-:S04]  /*6470*/  FSETP.NAN.AND P6, PT, R40, R40, PT ;  /* 0x000000282800720b */ /* 0x000fc80003fc8000 */
[----:B------:R-:W-:Y:S02]  /*6480*/  @!P5 FSEL R40, R40, R7, P6 ;  /* 0x000000072828d208 */ /* 0x000fe40003000000 */
[----:B------:R-:W-:Y:S01]  /*6490*/  ISETP.GE.AND P5, PT, R61, 0x40, PT ;  /* 0x000000403d00780c */ /* 0x000fe20003fa6270 */
[----:B------:R-:W-:-:S12]  /*64a0*/  BAR.SYNC.DEFER_BLOCKING 0x0 ;  /* 0x0000000000007b1d */ /* 0x000fd80000010000 */
[----:B------:R-:W0:Y:S04]  /*64b0*/  @!P5 LDS R2, [R61.X4] ;  /* 0x000000003d02d984 */ /* 0x000e280000004800 */
[----:B0-----:R-:W0:Y:S02]  /*64c0*/  SHFL.BFLY PT, R3, R2, 0x10, 0x1f ;  /* 0x0e001f0002037f89 */ /* 0x001e2400000e0000 */
[----:B0-----:R-:W-:-:S04]  /*64d0*/  FSETP.GEU.AND P5, PT, R2, R3, PT ;  /* 0x000000030200720b */ /* 0x001fc80003fae000 */
[C---:B------:R-:W-:Y:S02]  /*64e0*/  FSEL R3, R2.reuse, R3, !P5 ;  /* 0x0000000302037208 */ /* 0x040fe40006800000 */
[----:B------:R-:W-:-:S04]  /*64f0*/  FSETP.NAN.AND P5, PT, R2, R2, PT ;  /* 0x000000020200720b */ /* 0x000fc80003fa8000 */
[----:B------:R-:W-:-:S05]  /*6500*/  FSEL R6, R2, R3, P5 ;  /* 0x0000000302067208 */ /* 0x000fca0002800000 */
[----:B------:R-:W0:Y:S01]  /*6510*/  SHFL.BFLY PT, R3, R6, 0x8, 0x1f ;  /* 0x0d001f0006037f89 */ /* 0x000e2200000e0000 */
[C---:B------:R-:W-:Y:S02]  /*6520*/  FSETP.NAN.AND P6, PT, R6.reuse, R6, PT ;  /* 0x000000060600720b */ /* 0x040fe40003fc8000 */
[----:B0-----:R-:W-:-:S13]  /*6530*/  FSETP.GEU.AND P5, PT, R6, R3, PT ;  /* 0x000000030600720b */ /* 0x001fda0003fae000 */
[----:B------:R-:W-:Y:S02]  /*6540*/  @P5 FSEL R6, R6, R3, P6 ;  /* 0x0000000306065208 */ /* 0x000fe40003000000 */
[----:B------:R-:W0:Y:S01]  /*6550*/  SHFL.BFLY PT, R3, R40, 0x2, 0x1f ;  /* 0x0c401f0028037f89 */ /* 0x000e2200000e0000 */
[C---:B------:R-:W-:Y:S02]  /*6560*/  FSETP.NAN.AND P6, PT, R40.reuse, R40, PT ;  /* 0x000000282800720b */ /* 0x040fe40003fc8000 */
[----:B0-----:R-:W-:-:S13]  /*6570*/  FSETP.GT.AND P5, PT, R40, R3, PT ;  /* 0x000000032800720b */ /* 0x001fda0003fa4000 */
[----:B------:R-:W-:Y:S02]  /*6580*/  @!P5 FSEL R40, R40, R3, P6 ;  /* 0x000000032828d208 */ /* 0x000fe40003000000 */
[----:B------:R-:W0:Y:S01]  /*6590*/  SHFL.BFLY PT, R3, R6, 0x4, 0x1f ;  /* 0x0c801f0006037f89 */ /* 0x000e2200000e0000 */
[C---:B------:R-:W-:Y:S02]  /*65a0*/  FSETP.NAN.AND P6, PT, R6.reuse, R6, PT ;  /* 0x000000060600720b */ /* 0x040fe40003fc8000 */
[----:B0-----:R-:W-:-:S13]  /*65b0*/  FSETP.GEU.AND P5, PT, R6, R3, PT ;  /* 0x000000030600720b */ /* 0x001fda0003fae000 */
[----:B------:R-:W-:Y:S02]  /*65c0*/  @P5 FSEL R6, R6, R3, P6 ;  /* 0x0000000306065208 */ /* 0x000fe40003000000 */
[----:B------:R-:W0:Y:S01]  /*65d0*/  SHFL.BFLY PT, R3, R48, 0x1, 0x1f ;  /* 0x0c201f0030037f89 */ /* 0x000e2200000e0000 */
[C---:B------:R-:W-:Y:S02]  /*65e0*/  FSETP.NAN.AND P6, PT, R48.reuse, R48, PT ;  /* 0x000000303000720b */ /* 0x040fe40003fc8000 */
[----:B0-----:R-:W-:-:S13]  /*65f0*/  FSETP.GT.AND P5, PT, R48, R3, PT ;  /* 0x000000033000720b */ /* 0x001fda0003fa4000 */
[----:B------:R-:W-:Y:S02]  /*6600*/  @!P5 SEL R48, R48, R3, P6 ;  /* 0x000000033030d207 */ /* 0x000fe40003000000 */
        /* <DEDUP_REMOVED lines=11> */
[----:B------:R-:W-:Y:S02]  /*66c0*/  @P5 SEL R6, R6, R3, P6 ;  /* 0x0000000306065207 */ /* 0x000fe40003000000 */
[----:B------:R-:W-:-:S13]  /*66d0*/  ISETP.LT.AND P5, PT, R61, 0x40, !P4 ;  /* 0x000000403d00780c */ /* 0x000fda00067a1270 */
[----:B------:R-:W-:Y:S04]  /*66e0*/  @P5 STS [R61.X4], R6 ;  /* 0x000000063d005388 */ /* 0x000fe80000004800 */
[----:B------:R-:W-:Y:S06]  /*66f0*/  BAR.SYNC.DEFER_BLOCKING 0x0 ;  /* 0x0000000000007b1d */ /* 0x000fec0000010000 */
[----:B------:R-:W-:Y:S04]  /*6700*/  LDS R2, [RZ] ;  /* 0x00000000ff027984 */ /* 0x000fe80000000800 */
[----:B------:R-:W0:Y:S04]  /*6710*/  LDS R3, [0x80] ;  /* 0x00008000ff037984 */ /* 0x000e280000000800 */
[----:B------:R-:W-:Y:S01]  /*6720*/  BAR.SYNC.DEFER_BLOCKING 0x0 ;  /* 0x0000000000007b1d */ /* 0x000fe20000010000 */
[----:B------:R-:W-:-:S05]  /*6730*/  LOP3.LUT R8, R61, 0x1, RZ, 0xc0, !PT ;  /* 0x000000013d087812 */ /* 0x000fca00078ec0ff */
[----:B0-----:R-:W-:Y:S04]  /*6740*/  STS.64 [RZ], R2 ;  /* 0x00000002ff007388 */ /* 0x001fe80000000a00 */
[----:B------:R-:W-:Y:S06]  /*6750*/  BAR.SYNC.DEFER_BLOCKING 0x0 ;  /* 0x0000000000007b1d */ /* 0x000fec0000010000 */
[----:B------:R-:W-:Y:S04]  /*6760*/  LDS R0, [R8.X4] ;  /* 0x0000000008007984 */ /* 0x000fe80000004800 */
[----:B------:R-:W-:Y:S01]  /*6770*/  BAR.SYNC.DEFER_BLOCKING 0x0 ;  /* 0x0000000000007b1d */ /* 0x000fe20000010000 */
[----:B------:R-:W-:-:S05]  /*6780*/  ISETP.GE.AND P6, PT, R61, 0x40, PT ;  /* 0x000000403d00780c */ /* 0x000fca0003fc6270 */
[----:B------:R-:W-:Y:S04]  /*6790*/  @!P4 STS [R5], R48 ;  /* 0x000000300500c388 */ /* 0x000fe80000000800 */
[----:B------:R-:W-:Y:S04]  /*67a0*/  @!P4 STS [R5+0x80], R40 ;  /* 0x000080280500c388 */ /* 0x000fe80000000800 */
[----:B------:R-:W-:Y:S06]  /*67b0*/  BAR.SYNC.DEFER_BLOCKING 0x0 ;  /* 0x0000000000007b1d */ /* 0x000fec0000010000 */
[----:B------:R-:W0:Y:S04]  /*67c0*/  @!P6 LDS R4, [R61.X4] ;  /* 0x000000003d04e984 */ /* 0x000e280000004800 */
[----:B0-----:R-:W0:Y:S01]  /*67d0*/  SHFL.BFLY PT, R7, R4, 0x10, 0x1f ;  /* 0x0e001f0004077f89 */ /* 0x001e2200000e0000 */
[----:B------:R-:W-:-:S02]  /*67e0*/  FSETP.NAN.AND P6, PT, R4, R4, PT ;  /* 0x000000040400720b */ /* 0x000fc40003fc8000 */
[----:B0-----:R-:W-:-:S04]  /*67f0*/  FSETP.GT.AND P4, PT, R4, R7, PT ;  /* 0x000000070400720b */ /* 0x001fc80003f84000 */
[----:B------:R-:W-:-:S04]  /*6800*/  FSEL R7, R4, R7, P4 ;  /* 0x0000000704077208 */ /* 0x000fc80002000000 */
[----:B------:R-:W-:-:S05]  /*6810*/  FSEL R7, R4, R7, P6 ;  /* 0x0000000704077208 */ /* 0x000fca0003000000 */
[----:B------:R-:W0:Y:S01]  /*6820*/  SHFL.BFLY PT, R6, R7, 0x8, 0x1f ;  /* 0x0d001f0007067f89 */ /* 0x000e2200000e0000 */
[C---:B------:R-:W-:Y:S02]  /*6830*/  FSETP.NAN.AND P6, PT, R7.reuse, R7, PT ;  /* 0x000000070700720b */ /* 0x040fe40003fc8000 */
[----:B0-----:R-:W-:-:S13]  /*6840*/  FSETP.GT.AND P4, PT, R7, R6, PT ;  /* 0x000000060700720b */ /* 0x001fda0003f84000 */
[----:B------:R-:W-:-:S05]  /*6850*/  @!P4 FSEL R7, R7, R6, P6 ;  /* 0x000000060707c208 */ /* 0x000fca0003000000 */
[----:B------:R-:W0:Y:S01]  /*6860*/  SHFL.BFLY PT, R6, R7, 0x4, 0x1f ;  /* 0x0c801f0007067f89 */ /* 0x000e2200000e0000 */
[C---:B------:R-:W-:Y:S02]  /*6870*/  FSETP.NAN.AND P6, PT, R7.reuse, R7, PT ;  /* 0x000000070700720b */ /* 0x040fe40003fc8000 */
[----:B0-----:R-:W-:-:S13]  /*6880*/  FSETP.GT.AND P4, PT, R7, R6, PT ;  /* 0x000000060700720b */ /* 0x001fda0003f84000 */
[----:B------:R-:W-:-:S05]  /*6890*/  @!P4 FSEL R7, R7, R6, P6 ;  /* 0x000000060707c208 */ /* 0x000fca0003000000 */
[----:B------:R-:W0:Y:S01]  /*68a0*/  SHFL.BFLY PT, R4, R7, 0x2, 0x1f ;  /* 0x0c401f0007047f89 */ /* 0x000e2200000e0000 */
[----:B------:R-:W-:-:S03]  /*68b0*/  FSETP.NAN.AND P6, PT, R7, R7, PT ;  /* 0x000000070700720b */ /* 0x000fc60003fc8000 */
[----:B------:R-:W-:Y:S04]  /*68c0*/  STL.64 [R1+0xe8], R2 ;  /* 0x0000e80201007387 */ /* 0x000fe80000100a00 */
[----:B------:R-:W2:Y:S01]  /*68d0*/  LDL.LU.64 R56, [R1+0xe0] ;  /* 0x0000e00001387983 */ /* 0x000ea20000300a00 */
[----:B0-----:R-:W-:-:S13]  /*68e0*/  FSETP.GT.AND P4, PT, R7, R4, PT ;  /* 0x000000040700720b */ /* 0x001fda0003f84000 */
[----:B------:R-:W-:-:S05]  /*68f0*/  @!P4 FSEL R7, R7, R4, P6 ;  /* 0x000000040707c208 */ /* 0x000fca0003000000 */
[----:B------:R-:W0:Y:S01]  /*6900*/  SHFL.BFLY PT, R4, R7, 0x1, 0x1f ;  /* 0x0c201f0007047f89 */ /* 0x000e2200000e0000 */
[C---:B------:R-:W-:Y:S02]  /*6910*/  FSETP.NAN.AND P6, PT, R7.reuse, R7, PT ;  /* 0x000000070700720b */ /* 0x040fe40003fc8000 */
[----:B0-----:R-:W-:-:S13]  /*6920*/  FSETP.GT.AND P4, PT, R7, R4, PT ;  /* 0x000000040700720b */ /* 0x001fda0003f84000 */
[----:B------:R-:W-:-:S05]  /*6930*/  @!P4 SEL R7, R7, R4, P6 ;  /* 0x000000040707c207 */ /* 0x000fca0003000000 */
[----:B------:R-:W-:Y:S04]  /*6940*/  @P5 STS [R61.X4], R7 ;  /* 0x000000073d005388 */ /* 0x000fe80000004800 */
[----:B------:R-:W-:Y:S06]  /*6950*/  BAR.SYNC.DEFER_BLOCKING 0x0 ;  /* 0x0000000000007b1d */ /* 0x000fec0000010000 */
[----:B------:R-:W-:Y:S04]  /*6960*/  LDS R52, [RZ] ;  /* 0x00000000ff347984 */ /* 0x000fe80000000800 */
[----:B------:R-:W0:Y:S04]  /*6970*/  LDS R53, [0x80] ;  /* 0x00008000ff357984 */ /* 0x000e280000000800 */
[----:B------:R-:W-:Y:S06]  /*6980*/  BAR.SYNC.DEFER_BLOCKING 0x0 ;  /* 0x0000000000007b1d */ /* 0x000fec0000010000 */
[----:B------:R-:W1:Y:S04]  /*6990*/  S2R R55, SR_TID.X ;  /* 0x0000000000377919 */ /* 0x000e680000002100 */
[----:B0-----:R-:W-:Y:S04]  /*69a0*/  STS.64 [RZ], R52 ;  /* 0x00000034ff007388 */ /* 0x001fe80000000a00 */
[----:B------:R-:W-:Y:S06]  /*69b0*/  BAR.SYNC.DEFER_BLOCKING 0x0 ;  /* 0x0000000000007b1d */ /* 0x000fec0000010000 */
[----:B------:R-:W0:Y:S04]  /*69c0*/  S2R R59, SR_CTAID.X ;  /* 0x00000000003b7919 */ /* 0x000e280000002500 */
[----:B------:R3:W4:Y:S01]  /*69d0*/  LDS R5, [R8.X4] ;  /* 0x0000000008057984 */ /* 0x0007220000004800 */
[----:B-1----:R-:W-:Y:S01]  /*69e0*/  IMAD.SHL.U32 R55, R55, 0x10, RZ ;  /* 0x0000001037377824 */ /* 0x002fe200078e00ff */
[----:B------:R-:W-:-:S04]  /*69f0*/  LOP3.LUT P4, RZ, R61, 0x3fe, RZ, 0xc0, !PT ;  /* 0x000003fe3dff7812 */ /* 0x000fc8000788c0ff */
[----:B------:R-:W-:Y:S02]  /*6a00*/  LOP3.LUT R55, R55, 0x3ff0, RZ, 0xc0, !PT ;  /* 0x00003ff037377812 */ /* 0x000fe400078ec0ff */
[C---:B------:R-:W-:Y:S02]  /*6a10*/  ISETP.LT.AND P4, PT, R10.reuse, 0x1010, !P4 ;  /* 0x000010100a00780c */ /* 0x040fe40006781270 */
[----:B------:R-:W-:Y:S02]  /*6a20*/  IADD3 R58, R55, -0xc00, RZ ;  /* 0xfffff400373a7810 */ /* 0x000fe40007ffe0ff */
[----:B------:R-:W-:Y:S02]  /*6a30*/  MOV R25, 0x2 ;  /* 0x0000000200197802 */ /* 0x000fe40000000f00 */
[----:B------:R-:W-:Y:S01]  /*6a40*/  MOV R60, 0x4 ;  /* 0x00000004003c7802 */ /* 0x000fe20000000f00 */
[----:B0-----:R-:W-:Y:S01]  /*6a50*/  IMAD R58, R59, 0x6000, R58 ;  /* 0x000060003b3a7824 */ /* 0x001fe200078e023a */
[----:B---3--:R-:W-:Y:S01]  /*6a60*/  CS2R R8, SRZ ;  /* 0x0000000000087805 */ /* 0x008fe2000001ff00 */
[----:B------:R-:W-:Y:S01]  /*6a70*/  IMAD.WIDE R20, R10, R25, c[0x0][0x170] ;  /* 0x00005c000a147625 */ /* 0x000fe200078e0219 */
[----:B------:R-:W-:-:S03]  /*6a80*/  ULDC.64 UR4, c[0x0][0x118] ;  /* 0x0000460000047ab9 */ /* 0x000fc60000000a00 */
[----:B------:R-:W-:Y:S02]  /*6a90*/  IMAD.WIDE R22, R10, R25, c[0x0][0x178] ;  /* 0x00005e000a167625 */ /* 0x000fe400078e0219 */
[----:B------:R-:W-:Y:S02]  /*6aa0*/  CS2R R10, SRZ ;  /* 0x00000000000a7805 */ /* 0x000fe4000001ff00 */
[----:B------:R-:W-:Y:S01]  /*6ab0*/  IMAD.WIDE R58, R58, R60, c[0x0][0x168] ;  /* 0x00005a003a3a7625 */ /* 0x000fe200078e023c */
[----:B----4-:R-:W-:-:S04]  /*6ac0*/  F2FP.BF16.PACK_AB R0, R5, R0 ;  /* 0x000000000500723e */ /* 0x010fc800000010ff */
[----:B------:R-:W-:Y:S01]  /*6ad0*/  PRMT R26, R0, 0x7632, R26 ;  /* 0x00007632001a7816 */ /* 0x000fe2000000001a */
[----:B------:R-:W-:Y:S04]  /*6ae0*/  @P4 STG.E.U16 [R20.64], R0 ;  /* 0x0000000014004986 */ /* 0x000fe8000c101504 */
[----:B------:R0:W-:Y:S04]  /*6af0*/  @P4 STG.E.U16 [R22.64], R26 ;  /* 0x0000001a16004986 */ /* 0x0001e8000c101504 */
[----:B------:R1:W3:Y:S04]  /*6b00*/  @P2 LDG.E.EL.128 R8, [R58.64] ;  /* 0x000000043a082981 */ /* 0x0002e8000c2e1d00 */
[----:B-1----:R-:W1:Y:S01]  /*6b10*/  S2R R59, SR_CTAID.X ;  /* 0x00000000003b7919 */ /* 0x002e620000002500 */
[----:B------:R-:W-:-:S02]  /*6b20*/  LOP3.LUT R50, R55, 0x8, RZ, 0xfc, !PT ;  /* 0x0000000837327812 */ /* 0x000fc400078efcff */
[----:B------:R-:W-:-:S03]  /*6b30*/  MOV R41, 0x2 ;  /* 0x0000000200297802 */ /* 0x000fc60000000f00 */
[----:B-1----:R-:W-:Y:S02]  /*6b40*/  IMAD R50, R59, 0x1800, R50 ;  /* 0x000018003b327824 */ /* 0x002fe400078e0232 */
[----:B------:R-:W1:Y:S01]  /*6b50*/  S2R R59, SR_CTAID.X ;  /* 0x00000000003b7919 */ /* 0x000e620000002500 */
[----:B------:R-:W-:Y:S01]  /*6b60*/  IADD3 R58, R55, -0xc00, RZ ;  /* 0xfffff400373a7810 */ /* 0x000fe20007ffe0ff */
[----:B------:R-:W-:Y:S01]  /*6b70*/  CS2R R12, SRZ ;  /* 0x00000000000c7805 */ /* 0x000fe2000001ff00 */
[----:B------:R-:W-:Y:S01]  /*6b80*/  CS2R R14, SRZ ;  /* 0x00000000000e7805 */ /* 0x000fe2000001ff00 */
[----:B------:R-:W-:-:S05]  /*6b90*/  IMAD.WIDE R50, R50, R41, c[0x0][0x160] ;  /* 0x0000580032327625 */ /* 0x000fca00078e0229 */
[----:B------:R4:W5:Y:S01]  /*6ba0*/  @P3 LDG.E.EL.128 R12, [R50.64] ;  /* 0x00000004320c3981 */ /* 0x000962000c2e1d00 */
[----:B------:R-:W-:Y:S01]  /*6bb0*/  CS2R R28, SRZ ;  /* 0x00000000001c7805 */ /* 0x000fe2000001ff00 */
[----:B------:R-:W-:Y:S01]  /*6bc0*/  CS2R R30, SRZ ;  /* 0x00000000001e7805 */ /* 0x000fe2000001ff00 */
[----:B----4-:R-:W-:Y:S01]  /*6bd0*/  LOP3.LUT R50, R55, 0x8, RZ, 0xfc, !PT ;  /* 0x0000000837327812 */ /* 0x010fe200078efcff */
[----:B-1----:R-:W-:-:S05]  /*6be0*/  IMAD R58, R59, 0x6000, R58 ;  /* 0x000060003b3a7824 */ /* 0x002fca00078e023a */
[----:B------:R-:W-:Y:S01]  /*6bf0*/  IADD3 R58, R58, 0x8, RZ ;  /* 0x000000083a3a7810 */ /* 0x000fe20007ffe0ff */
[C---:B------:R-:W-:Y:S02]  /*6c00*/  IMAD R50, R59.reuse, 0x1800, R50 ;  /* 0x000018003b327824 */ /* 0x040fe400078e0232 */
[--C-:B------:R-:W-:Y:S02]  /*6c10*/  IMAD R42, R59, 0x1800, R55.reuse ;  /* 0x000018003b2a7824 */ /* 0x100fe400078e0237 */
[----:B------:R-:W-:Y:S01]  /*6c20*/  IMAD.WIDE R58, R58, R60, c[0x0][0x168] ;  /* 0x00005a003a3a7625 */ /* 0x000fe200078e023c */
[----:B------:R-:W1:Y:S04]  /*6c30*/  S2R R61, SR_CTAID.X ;  /* 0x00000000003d7919 */ /* 0x000e680000002500 */
[----:B------:R4:W5:Y:S04]  /*6c40*/  @P2 LDG.E.EL.128 R28, [R58.64] ;  /* 0x000000043a1c2981 */ /* 0x000968000c2e1d00 */
[----:B----4-:R-:W4:Y:S01]  /*6c50*/  S2R R59, SR_CTAID.X ;  /* 0x00000000003b7919 */ /* 0x010f220000002500 */
[----:B------:R-:W-:Y:S01]  /*6c60*/  IADD3 R58, R55, -0xc00, RZ ;  /* 0xfffff400373a7810 */ /* 0x000fe20007ffe0ff */
[----:B------:R-:W-:Y:S01]  /*6c70*/  CS2R R4, SRZ ;  /* 0x0000000000047805 */ /* 0x000fe2000001ff00 */
[----:B------:R-:W-:Y:S01]  /*6c80*/  CS2R R6, SRZ ;  /* 0x0000000000067805 */ /* 0x000fe2000001ff00 */
[----:B-1----:R-:W-:-:S04]  /*6c90*/  IMAD R24, R61, 0x1800, R55 ;  /* 0x000018003d187824 */ /* 0x002fc800078e0237 */
[----:B------:R-:W-:Y:S01]  /*6ca0*/  IMAD.WIDE R24, R24, R25, c[0x0][0x160] ;  /* 0x0000580018187625 */ /* 0x000fe200078e0219 */
[----:B0-----:R-:W-:Y:S01]  /*6cb0*/  CS2R R26, SRZ ;  /* 0x00000000001a7805 */ /* 0x001fe2000001ff00 */
[----:B------:R-:W-:Y:S01]  /*6cc0*/  CS2R R32, SRZ ;  /* 0x0000000000207805 */ /* 0x000fe2000001ff00 */
[----:B------:R-:W-:Y:S02]  /*6cd0*/  CS2R R34, SRZ ;  /* 0x0000000000227805 */ /* 0x000fe4000001ff00 */
[----:B------:R0:W5:Y:S01]  /*6ce0*/  @P3 LDG.E.EL.128 R4, [R24.64] ;  /* 0x0000000418043981 */ /* 0x000162000c2e1d00 */
[----:B----4-:R-:W-:-:S05]  /*6cf0*/  IMAD R58, R59, 0x6000, R58 ;  /* 0x000060003b3a7824 */ /* 0x010fca00078e023a */
[----:B------:R-:W-:Y:S01]  /*6d00*/  IADD3 R58, R58, 0xc, RZ ;  /* 0x0000000c3a3a7810 */ /* 0x000fe20007ffe0ff */
[----:B0-----:R-:W-:-:S04]  /*6d10*/  CS2R R24, SRZ ;  /* 0x0000000000187805 */ /* 0x001fc8000001ff00 */
[----:B------:R-:W-:Y:S01]  /*6d20*/  IMAD.WIDE R58, R58, R60, c[0x0][0x168] ;  /* 0x00005a003a3a7625 */ /* 0x000fe200078e023c */
[----:B------:R-:W-:Y:S01]  /*6d30*/  IADD3 R60, R55, -0xc00, RZ ;  /* 0xfffff400373c7810 */ /* 0x000fe20007ffe0ff */
[----:B--2---:R0:W2:Y:S04]  /*6d40*/  @P2 LDG.E.EL.128 R24, [R56.64] ;  /* 0x0000000438182981 */ /* 0x0040a8000c2e1d00 */
[----:B------:R-:W-:Y:S01]  /*6d50*/  IMAD R60, R61, 0x6000, R60 ;  /* 0x000060003d3c7824 */ /* 0x000fe200078e023c */
[----:B------:R1:W5:Y:S04]  /*6d60*/  @P2 LDG.E.EL.128 R32, [R58.64] ;  /* 0x000000043a202981 */ /* 0x000368000c2e1d00 */
[----:B------:R-:W-:-:S02]  /*6d70*/  IADD3 R60, R60, 0x300c, RZ ;  /* 0x0000300c3c3c7810 */ /* 0x000fc40007ffe0ff */
[----:B0-----:R-:W-:Y:S02]  /*6d80*/  IADD3 R56, R55, -0xc00, RZ ;  /* 0xfffff40037387810 */ /* 0x001fe40007ffe0ff */
[----:B-1----:R-:W-:-:S03]  /*6d90*/  MOV R59, 0x4 ;  /* 0x00000004003b7802 */ /* 0x002fc60000000f00 */
[----:B------:R-:W-:Y:S02]  /*6da0*/  IMAD R56, R61, 0x6000, R56 ;  /* 0x000060003d387824 */ /* 0x000fe400078e0238 */
[----:B------:R-:W-:Y:S02]  /*6db0*/  IMAD.WIDE R60, R60, R59, c[0x0][0x168] ;  /* 0x00005a003c3c7625 */ /* 0x000fe400078e023b */
[----:B------:R-:W0:Y:S01]  /*6dc0*/  S2R R59, SR_CTAID.X ;  /* 0x00000000003b7919 */ /* 0x000e220000002500 */
[----:B------:R-:W-:Y:S02]  /*6dd0*/  IADD3 R2, R55, -0xc00, RZ ;  /* 0xfffff40037027810 */ /* 0x000fe40007ffe0ff */
[----:B------:R-:W-:Y:S01]  /*6de0*/  MOV R54, 0x4 ;  /* 0x0000000400367802 */ /* 0x000fe20000000f00 */
[----:B------:R-:W-:Y:S01]  /*6df0*/  CS2R R36, SRZ ;  /* 0x0000000000247805 */ /* 0x000fe2000001ff00 */
[----:B------:R-:W-:Y:S01]  /*6e00*/  CS2R R38, SRZ ;  /* 0x0000000000267805 */ /* 0x000fe2000001ff00 */
[----:B0-----:R-:W-:-:S05]  /*6e10*/  IMAD R2, R59, 0x6000, R2 ;  /* 0x000060003b027824 */ /* 0x001fca00078e0202 */
[----:B------:R-:W-:-:S05]  /*6e20*/  IADD3 R2, R2, 0x3000, RZ ;  /* 0x0000300002027810 */ /* 0x000fca0007ffe0ff */
[----:B------:R-:W-:-:S05]  /*6e30*/  IMAD.WIDE R2, R2, R54, c[0x0][0x168] ;  /* 0x00005a0002027625 */ /* 0x000fca00078e0236 */
[----:B------:R0:W5:Y:S04]  /*6e40*/  @P2 LDG.E.EL.128 R36, [R2.64] ;  /* 0x0000000402242981 */ /* 0x000168000c2e1d00 */
[----:B0-----:R0:W5:Y:S01]  /*6e50*/  LDL.LU.64 R2, [R1+0xe8] ;  /* 0x0000e80001027983 */ /* 0x0011620000300a00 */
[----:B------:R-:W-:Y:S02]  /*6e60*/  MOV R58, 0x4 ;  /* 0x00000004003a7802 */ /* 0x000fe40000000f00 */
[----:B------:R-:W-:Y:S02]  /*6e70*/  IADD3 R56, R56, 0x3008, RZ ;  /* 0x0000300838387810 */ /* 0x000fe40007ffe0ff */
[----:B------:R-:W-:Y:S02]  /*6e80*/  MOV R44, 0x2 ;  /* 0x00000002002c7802 */ /* 0x000fe40000000f00 */
[----:B------:R-:W-:Y:S01]  /*6e90*/  IADD3 R42, R42, 0xc00, RZ ;  /* 0x00000c002a2a7810 */ /* 0x000fe20007ffe0ff */
[----:B------:R-:W-:Y:S01]  /*6ea0*/  IMAD.WIDE R56, R56, R58, c[0x0][0x168] ;  /* 0x00005a0038387625 */ /* 0x000fe200078e023a */
[----:B------:R-:W-:Y:S01]  /*6eb0*/  IADD3 R58, R55, -0xc00, RZ ;  /* 0xfffff400373a7810 */ /* 0x000fe20007ffe0ff */
[----:B------:R-:W-:-:S02]  /*6ec0*/  CS2R R46, SRZ ;  /* 0x00000000002e7805 */ /* 0x000fc4000001ff00 */
[----:B------:R-:W-:Y:S02]  /*6ed0*/  IMAD.WIDE R42, R42, R44, c[0x0][0x160] ;  /* 0x000058002a2a7625 */ /* 0x000fe400078e022c */
[----:B------:R-:W-:Y:S02]  /*6ee0*/  CS2R R44, SRZ ;  /* 0x00000000002c7805 */ /* 0x000fe4000001ff00 */
[----:B------:R-:W-:Y:S01]  /*6ef0*/  IMAD R58, R59, 0x6000, R58 ;  /* 0x000060003b3a7824 */ /* 0x000fe200078e023a */
[----:B------:R-:W-:-:S03]  /*6f00*/  CS2R R16, SRZ ;  /* 0x0000000000107805 */ /* 0x000fc6000001ff00 */
[----:B------:R3:W5:Y:S01]  /*6f10*/  @P2 LDG.E.EL.128 R44, [R56.64] ;  /* 0x00000004382c2981 */ /* 0x000762000c2e1d00 */
[----:B------:R-:W-:Y:S01]  /*6f20*/  CS2R R18, SRZ ;  /* 0x0000000000127805 */ /* 0x000fe2000001ff00 */
[----:B------:R-:W-:Y:S02]  /*6f30*/  MOV R0, 0x4 ;  /* 0x0000000400007802 */ /* 0x000fe40000000f00 */
[----:B------:R-:W-:Y:S02]  /*6f40*/  IADD3 R58, R58, 0x3004, RZ ;  /* 0x000030043a3a7810 */ /* 0x000fe40007ffe0ff */
[----:B------:R-:W-:Y:S01]  /*6f50*/  IADD3 R50, R50, 0xc00, RZ ;  /* 0x00000c0032327810 */ /* 0x000fe20007ffe0ff */
[----:B------:R-:W-:Y:S01]  /*6f60*/  CS2R R20, SRZ ;  /* 0x0000000000147805 */ /* 0x000fe2000001ff00 */
[----:B------:R-:W-:Y:S01]  /*6f70*/  CS2R R22, SRZ ;  /* 0x0000000000167805 */ /* 0x000fe2000001ff00 */
[----:B------:R-:W-:Y:S01]  /*6f80*/  IMAD.WIDE R58, R58, R0, c[0x0][0x168] ;  /* 0x00005a003a3a7625 */ /* 0x000fe200078e0200 */
[----:B------:R1:W5:Y:S03]  /*6f90*/  @P3 LDG.E.EL.128 R16, [R42.64] ;  /* 0x000000042a103981 */ /* 0x000366000c2e1d00 */
[----:B------:R-:W-:-:S02]  /*6fa0*/  IMAD.WIDE R50, R50, R41, c[0x0][0x160] ;  /* 0x0000580032327625 */ /* 0x000fc400078e0229 */
[----:B------:R-:W-:Y:S01]  /*6fb0*/  CS2R R40, SRZ ;  /* 0x0000000000287805 */ /* 0x000fe2000001ff00 */
[----:B------:R-:W-:Y:S02]  /*6fc0*/  CS2R R48, SRZ ;  /* 0x0000000000307805 */ /* 0x000fe4000001ff00 */
[----:B------:R4:W5:Y:S01]  /*6fd0*/  @P3 LDG.E.EL.128 R20, [R50.64] ;  /* 0x0000000432143981 */ /* 0x000962000c2e1d00 */
[----:B-1----:R-:W-:-:S06]  /*6fe0*/  CS2R R42, SRZ ;  /* 0x00000000002a7805 */ /* 0x002fcc000001ff00 */
[----:B------:R1:W5:Y:S01]  /*6ff0*/  @P2 LDG.E.EL.128 R40, [R58.64] ;  /* 0x000000043a282981 */ /* 0x000362000c2e1d00 */
[----:B----4-:R-:W-:-:S06]  /*7000*/  CS2R R50, SRZ ;  /* 0x0000000000327805 */ /* 0x010fcc000001ff00 */
[----:B------:R4:W5:Y:S01]  /*7010*/  @P2 LDG.E.EL.128 R48, [R60.64] ;  /* 0x000000043c302981 */ /* 0x000962000c2e1d00 */
[----:B------:R-:W-:Y:S01]  /*7020*/  BSSY B0, `(.L_x_96) ;  /* 0x0000025000007945 */ /* 0x000fe20003800000 */
[----:B---3--:R-:W-:-:S04]  /*7030*/  FMUL R57, R8, R8 ;  /* 0x0000000808397220 */ /* 0x008fc80000400000 */
[----:B------:R-:W-:-:S04]  /*7040*/  FMUL R57, R57, R8 ;  /* 0x0000000839397220 */ /* 0x000fc80000400000 */
[----:B------:R-:W-:-:S04]  /*7050*/  FFMA R0, R57, 0.044714998453855514526, R8 ;  /* 0x3d37271339007823 */ /* 0x000fc80000000008 */
[----:B------:R-:W-:-:S04]  /*7060*/  FMUL R0, R0, 0.79788458347320556641 ;  /* 0x3f4c422a00007820 */ /* 0x000fc80000400000 */
[----:B-1----:R-:W-:Y:S01]  /*7070*/  FADD.FTZ R59, |R0|, -RZ ;  /* 0x800000ff003b7221 */ /* 0x002fe20000010200 */
[----:B------:R-:W-:-:S04]  /*7080*/  FMUL R54, R9, R9 ;  /* 0x0000000909367220 */ /* 0x000fc80000400000 */
[----:B------:R-:W-:Y:S01]  /*7090*/  FSETP.GE.AND P2, PT, R59, 0.60000002384185791016, PT ;  /* 0x3f19999a3b00780b */ /* 0x000fe20003f46000 */
[-C--:B----4-:R-:W-:Y:S01]  /*70a0*/  FMUL R61, R10, R10.reuse ;  /* 0x0000000a0a3d7220 */ /* 0x090fe20000400000 */
[----:B------:R-:W-:Y:S01]  /*70b0*/  FMUL R54, R54, R9 ;  /* 0x0000000936367220 */ /* 0x000fe20000400000 */
[-C--:B------:R-:W-:Y:S02]  /*70c0*/  FMUL R56, R11, R11.reuse ;  /* 0x0000000b0b387220 */ /* 0x080fe40000400000 */
[----:B------:R-:W-:Y:S01]  /*70d0*/  FMUL R61, R61, R10 ;  /* 0x0000000a3d3d7220 */ /* 0x000fe20000400000 */
[----:B------:R-:W-:Y:S01]  /*70e0*/  FFMA R54, R54, 0.044714998453855514526, R9 ;  /* 0x3d37271336367823 */ /* 0x000fe20000000009 */
[----:B------:R-:W-:Y:S02]  /*70f0*/  FMUL R57, R56, R11 ;  /* 0x0000000b38397220 */ /* 0x000fe40000400000 */
[----:B------:R-:W-:Y:S01]  /*7100*/  FFMA R56, R61, 0.044714998453855514526, R10 ;  /* 0x3d3727133d387823 */ /* 0x000fe2000000000a */
[----:B------:R-:W-:Y:S01]  /*7110*/  FMUL R54, R54, 0.79788458347320556641 ;  /* 0x3f4c422a36367820 */ /* 0x000fe20000400000 */
[----:B--2---:R-:W-:-:S02]  /*7120*/  FMUL R58, R24, R24 ;  /* 0x00000018183a7220 */ /* 0x004fc40000400000 */
[----:B------:R-:W-:Y:S05]  /*7130*/  @!P2 BRA `(.L_x_97) ;  /* 0x000000b00000a947 */ /* 0x000fea0003800000 */
[C---:B0-----:R-:W-:Y:S01]  /*7140*/  FMUL R60, R59.reuse, 2.8853900432586669922 ;  /* 0x4038aa3b3b3c7820 */ /* 0x041fe20000400000 */
        /* <DEDUP_REMOVED lines=8> */
[----:B------:R0:W-:Y:S01]  /*71d0*/  STL [R1], R0 ;  /* 0x0000000001007387 */ /* 0x0001e20000100800 */
[----:B------:R-:W-:Y:S05]  /*71e0*/  BRA `(.L_x_98) ;  /* 0x0000008000007947 */ /* 0x000fea0003800000 */
.L_x_97:
[----:B0-----:R-:W-:Y:S01]  /*71f0*/  MOV R59, 0x3c80f082 ;  /* 0x3c80f082003b7802 */ /* 0x001fe20000000f00 */
[----:B------:R-:W-:-:S04]  /*7200*/  FMUL R60, R0, R0 ;  /* 0x00000000003c7220 */ /* 0x000fc80000400000 */
[----:B------:R-:W-:-:S04]  /*7210*/  FFMA.FTZ R59, R60, R59, -0.052303962409496307373 ;  /* 0xbd563cae3c3b7423 */ /* 0x000fc8000001003b */
[----:B------:R-:W-:-:S04]  /*7220*/  FFMA.FTZ R59, R60, R59, 0.1331529766321182251 ;  /* 0x3e0859413c3b7423 */ /* 0x000fc8000001003b */
[----:B------:R-:W-:-:S04]  /*7230*/  FFMA.FTZ R59, R60, R59, -0.33332768082618713379 ;  /* 0xbeaaa9ed3c3b7423 */ /* 0x000fc8000001003b */
[----:B------:R-:W-:-:S04]  /*7240*/  FFMA.FTZ R59, R60, R59, RZ ;  /* 0x0000003b3c3b7223 */ /* 0x000fc800000100ff */
[----:B------:R-:W-:-:S05]  /*7250*/  FFMA.FTZ R0, R0, R59, R0 ;  /* 0x0000003b00007223 */ /* 0x000fca0000010000 */
[----:B------:R0:W-:Y:S02]  /*7260*/  STL [R1], R0 ;  /* 0x0000000001007387 */ /* 0x0001e40000100800 */
.L_x_98:
[----:B------:R-:W-:Y:S05]  /*7270*/  BSYNC B0 ;  /* 0x0000000000007941 */ /* 0x000fea0003800000 */
.L_x_96:
        /* <DEDUP_REMOVED lines=19> */
.L_x_100:
        /* <DEDUP_REMOVED lines=8> */
.L_x_101:
[----:B------:R-:W-:Y:S05]  /*7430*/  BSYNC B0 ;  /* 0x0000000000007941 */ /* 0x000fea0003800000 */
.L_x_99:
        /* <DEDUP_REMOVED lines=19> */
.L_x_103:
        /* <DEDUP_REMOVED lines=8> */
.L_x_104:
[----:B------:R-:W-:Y:S05]  /*75f0*/  BSYNC B0 ;  /* 0x0000000000007941 */ /* 0x000fea0003800000 */
.L_x_102:
        /* <DEDUP_REMOVED lines=19> */
.L_x_106:
        /* <DEDUP_REMOVED lines=8> */
.L_x_107:
[----:B------:R-:W-:Y:S05]  /*77b0*/  BSYNC B0 ;  /* 0x0000000000007941 */ /* 0x000fea0003800000 */
.L_x_105:
[----:B0-----:R-:W-:Y:S01]  /*77c0*/  FADD.FTZ R0, |R58|, -RZ ;  /* 0x800000ff3a007221 */ /* 0x001fe20000010200 */
        /* <DEDUP_REMOVED lines=18> */
.L_x_109:
        /* <DEDUP_REMOVED lines=8> */
.L_x_110:
[----:B------:R-:W-:Y:S05]  /*7970*/  BSYNC B0 ;  /* 0x0000000000007941 */ /* 0x000fea0003800000 */
.L_x_108:
        /* <DEDUP_REMOVED lines=19> */
.L_x_112:
        /* <DEDUP_REMOVED lines=8> */
.L_x_113:
[----:B------:R-:W-:Y:S05]  /*7b30*/  BSYNC B0 ;  /* 0x0000000000007941 */ /* 0x000fea0003800000 */
.L_x_111:
        /* <DEDUP_REMOVED lines=19> */
.L_x_115:
        /* <DEDUP_REMOVED lines=8> */
.L_x_116:
[----:B------:R-:W-:Y:S05]  /*7cf0*/  BSYNC B0 ;  /* 0x0000000000007941 */ /* 0x000fea0003800000 */
.L_x_114:
        /* <DEDUP_REMOVED lines=19> */
.L_x_118:
        /* <DEDUP_REMOVED lines=8> */
.L_x_119:
[----:B------:R-:W-:Y:S05]  /*7eb0*/  BSYNC B0 ;  /* 0x0000000000007941 */ /* 0x000fea0003800000 */
.L_x_117:
        /* <DEDUP_REMOVED lines=19> */
.L_x_121:
        /* <DEDUP_REMOVED lines=8> */
.L_x_122:
[----:B------:R-:W-:Y:S05]  /*8070*/  BSYNC B0 ;  /* 0x0000000000007941 */ /* 0x000fea0003800000 */
.L_x_120:
        /* <DEDUP_REMOVED lines=19> */
.L_x_124:
        /* <DEDUP_REMOVED lines=8> */
.L_x_125:
[----:B------:R-:W-:Y:S05]  /*8230*/  BSYNC B0 ;  /* 0x0000000000007941 */ /* 0x000fea0003800000 */
.L_x_123:
        /* <DEDUP_REMOVED lines=19> */
.L_x_127:
        /* <DEDUP_REMOVED lines=8> */
.L_x_128:
[----:B------:R-:W-:Y:S05]  /*83f0*/  BSYNC B0 ;  /* 0x0000000000007941 */ /* 0x000fea0003800000 */
.L_x_126:
        /* <DEDUP_REMOVED lines=19> */
.L_x_130:
        /* <DEDUP_REMOVED lines=8> */
.L_x_131:
[----:B------:R-:W-:Y:S05]  /*85b0*/  BSYNC B0 ;  /* 0x0000000000007941 */ /* 0x000fea0003800000 */
.L_x_129:
        /* <DEDUP_REMOVED lines=19> */
.L_x_133:
        /* <DEDUP_REMOVED lines=8> */
.L_x_134:
[----:B------:R-:W-:Y:S05]  /*8770*/  BSYNC B0 ;  /* 0x0000000000007941 */ /* 0x000fea0003800000 */
.L_x_132:
        /* <DEDUP_REMOVED lines=19> */
.L_x_136:
        /* <DEDUP_REMOVED lines=8> */
.L_x_137:
[----:B------:R-:W-:Y:S05]  /*8930*/  BSYNC B0 ;  /* 0x0000000000007941 */ /* 0x000fea0003800000 */
.L_x_135:
        /* <DEDUP_REMOVED lines=19> */
.L_x_139:
        /* <DEDUP_REMOVED lines=8> */
.L_x_140:
[----:B------:R-:W-:Y:S05]  /*8af0*/  BSYNC B0 ;  /* 0x0000000000007941 */ /* 0x000fea0003800000 */
.L_x_138:
        /* <DEDUP_REMOVED lines=19> */
.L_x_142:
        /* <DEDUP_REMOVED lines=8> */
.L_x_143:
[----:B------:R-:W-:Y:S05]  /*8cb0*/  BSYNC B0 ;  /* 0x0000000000007941 */ /* 0x000fea0003800000 */
.L_x_141:
        /* <DEDUP_REMOVED lines=19> */
.L_x_145:
        /* <DEDUP_REMOVED lines=8> */
.L_x_146:
[----:B------:R-:W-:Y:S05]  /*8e70*/  BSYNC B0 ;  /* 0x0000000000007941 */ /* 0x000fea0003800000 */
.L_x_144:
        /* <DEDUP_REMOVED lines=19> */
.L_x_148:
        /* <DEDUP_REMOVED lines=8> */
.L_x_149:
[----:B------:R-:W-:Y:S05]  /*9030*/  BSYNC B0 ;  /* 0x0000000000007941 */ /* 0x000fea0003800000 */
.L_x_147:
        /* <DEDUP_REMOVED lines=19> */
.L_x_151:
        /* <DEDUP_REMOVED lines=8> */
.L_x_152:
[----:B------:R-:W-:Y:S05]  /*91f0*/  BSYNC B0 ;  /* 0x0000000000007941 */ /* 0x000fea0003800000 */
.L_x_150:
        /* <DEDUP_REMOVED lines=19> */
.L_x_154:
        /* <DEDUP_REMOVED lines=8> */
.L_x_155:
[----:B------:R-:W-:Y:S05]  /*93b0*/  BSYNC B0 ;  /* 0x0000000000007941 */ /* 0x000fea0003800000 */
.L_x_153:
        /* <DEDUP_REMOVED lines=19> */
.L_x_157:
        /* <DEDUP_REMOVED lines=8> */
.L_x_158:
[----:B------:R-:W-:Y:S05]  /*9570*/  BSYNC B0 ;  /* 0x0000000000007941 */ /* 0x000fea0003800000 */
.L_x_156:
        /* <DEDUP_REMOVED lines=19> */
.L_x_160:
        /* <DEDUP_REMOVED lines=8> */
.L_x_161:
[----:B------:R-:W-:Y:S05]  /*9730*/  BSYNC B0 ;  /* 0x0000000000007941 */ /* 0x000fea0003800000 */
.L_x_159:
        /* <DEDUP_REMOVED lines=19> */
.L_x_163:
        /* <DEDUP_REMOVED lines=8> */
.L_x_164:
[----:B------:R-:W-:Y:S05]  /*98f0*/  BSYNC B0 ;  /* 0x0000000000007941 */ /* 0x000fea0003800000 */
.L_x_162:
        /* <DEDUP_REMOVED lines=19> */
.L_x_166:
        /* <DEDUP_REMOVED lines=8> */
.L_x_167:
[----:B------:R-:W-:Y:S05]  /*9ab0*/  BSYNC B0 ;  /* 0x0000000000007941 */ /* 0x000fea0003800000 */
.L_x_165:
        /* <DEDUP_REMOVED lines=19> */
.L_x_169:
        /* <DEDUP_REMOVED lines=8> */
.L_x_170:
[----:B------:R-:W-:Y:S05]  /*9c70*/  BSYNC B0 ;  /* 0x0000000000007941 */ /* 0x000fea0003800000 */
.L_x_168:
        /* <DEDUP_REMOVED lines=19> */
.L_x_172:
        /* <DEDUP_REMOVED lines=8> */
.L_x_173:
[----:B------:R-:W-:Y:S05]  /*9e30*/  BSYNC B0 ;  /* 0x0000000000007941 */ /* 0x000fea0003800000 */
.L_x_171:
        /* <DEDUP_REMOVED lines=18> */
.L_x_175:
[----:B------:R-:W-:Y:S01]  /*9f60*/  MOV R0, 0x3c80f082 ;  /* 0x3c80f08200007802 */ /* 0x000fe20000000f00 */
[----:B------:R-:W-:-:S04]  /*9f70*/  FMUL R60, R54, R54 ;  /* 0x00000036363c7220 */ /* 0x000fc80000400000 */
[----:B------:R-:W-:-:S04]  /*9f80*/  FFMA.FTZ R0, R60, R0, -0.052303962409496307373 ;  /* 0xbd563cae3c007423 */ /* 0x000fc80000010000 */
[----:B------:R-:W-:-:S04]  /*9f90*/  FFMA.FTZ R0, R60, R0, 0.1331529766321182251 ;  /* 0x3e0859413c007423 */ /* 0x000fc80000010000 */
[----:B------:R-:W-:-:S04]  /*9fa0*/  FFMA.FTZ R0, R60, R0, -0.33332768082618713379 ;  /* 0xbeaaa9ed3c007423 */ /* 0x000fc80000010000 */
[----:B------:R-:W-:-:S04]  /*9fb0*/  FFMA.FTZ R0, R60, R0, RZ ;  /* 0x000000003c007223 */ /* 0x000fc800000100ff */
[----:B------:R-:W-:Y:S02]  /*9fc0*/  FFMA.FTZ R54, R54, R0, R54 ;  /* 0x0000000036367223 */ /* 0x000fe40000010036 */
.L_x_176:
[----:B------:R-:W-:Y:S05]  /*9fd0*/  BSYNC B0 ;  /* 0x0000000000007941 */ /* 0x000fea0003800000 */
.L_x_174:
        /* <DEDUP_REMOVED lines=21> */
.L_x_178:
[----:B------:R-:W-:Y:S01]  /*a130*/  MOV R0, 0x3c80f082 ;  /* 0x3c80f08200007802 */ /* 0x000fe20000000f00 */
[----:B------:R-:W-:-:S04]  /*a140*/  FMUL R61, R56, R56 ;  /* 0x00000038383d7220 */ /* 0x000fc80000400000 */
[----:B------:R-:W-:-:S04]  /*a150*/  FFMA.FTZ R0, R61, R0, -0.052303962409496307373 ;  /* 0xbd563cae3d007423 */ /* 0x000fc80000010000 */
[----:B------:R-:W-:-:S04]  /*a160*/  FFMA.FTZ R0, R61, R0, 0.1331529766321182251 ;  /* 0x3e0859413d007423 */ /* 0x000fc80000010000 */
[----:B------:R-:W-:-:S04]  /*a170*/  FFMA.FTZ R0, R61, R0, -0.33332768082618713379 ;  /* 0xbeaaa9ed3d007423 */ /* 0x000fc80000010000 */
[----:B------:R-:W-:-:S04]  /*a180*/  FFMA.FTZ R0, R61, R0, RZ ;  /* 0x000000003d007223 */ /* 0x000fc800000100ff */
[----:B------:R-:W-:Y:S02]  /*a190*/  FFMA.FTZ R56, R56, R0, R56 ;  /* 0x0000000038387223 */ /* 0x000fe40000010038 */
.L_x_179:
[----:B------:R-:W-:Y:S05]  /*a1a0*/  BSYNC B0 ;  /* 0x0000000000007941 */ /* 0x000fea0003800000 */
.L_x_177:
        /* <DEDUP_REMOVED lines=20> */
.L_x_181:
[----:B------:R-:W-:Y:S01]  /*a2f0*/  MOV R0, 0x3c80f082 ;  /* 0x3c80f08200007802 */ /* 0x000fe20000000f00 */
[----:B------:R-:W-:-:S04]  /*a300*/  FMUL R61, R57, R57 ;  /* 0x00000039393d7220 */ /* 0x000fc80000400000 */
[----:B------:R-:W-:-:S04]  /*a310*/  FFMA.FTZ R0, R61, R0, -0.052303962409496307373 ;  /* 0xbd563cae3d007423 */ /* 0x000fc80000010000 */
[----:B------:R-:W-:-:S04]  /*a320*/  FFMA.FTZ R0, R61, R0, 0.1331529766321182251 ;  /* 0x3e0859413d007423 */ /* 0x000fc80000010000 */
[----:B------:R-:W-:-:S04]  /*a330*/  FFMA.FTZ R0, R61, R0, -0.33332768082618713379 ;  /* 0xbeaaa9ed3d007423 */ /* 0x000fc80000010000 */
[----:B------:R-:W-:-:S04]  /*a340*/  FFMA.FTZ R0, R61, R0, RZ ;  /* 0x000000003d007223 */ /* 0x000fc800000100ff */
[----:B------:R-:W-:Y:S02]  /*a350*/  FFMA.FTZ R57, R57, R0, R57 ;  /* 0x0000000039397223 */ /* 0x000fe40000010039 */
.L_x_182:
[----:B------:R-:W-:Y:S05]  /*a360*/  BSYNC B0 ;  /* 0x0000000000007941 */ /* 0x000fea0003800000 */
.L_x_180:
        /* <DEDUP_REMOVED lines=19> */
.L_x_184:
[----:B------:R-:W-:Y:S01]  /*a4a0*/  MOV R0, 0x3c80f082 ;  /* 0x3c80f08200007802 */ /* 0x000fe20000000f00 */
[----:B------:R-:W-:-:S04]  /*a4b0*/  FMUL R61, R58, R58 ;  /* 0x0000003a3a3d7220 */ /* 0x000fc80000400000 */
[----:B------:R-:W-:-:S04]  /*a4c0*/  FFMA.FTZ R0, R61, R0, -0.052303962409496307373 ;  /* 0xbd563cae3d007423 */ /* 0x000fc80000010000 */
[----:B------:R-:W-:-:S04]  /*a4d0*/  FFMA.FTZ R0, R61, R0, 0.1331529766321182251 ;  /* 0x3e0859413d007423 */ /* 0x000fc80000010000 */
[----:B------:R-:W-:-:S04]  /*a4e0*/  FFMA.FTZ R0, R61, R0, -0.33332768082618713379 ;  /* 0xbeaaa9ed3d007423 */ /* 0x000fc80000010000 */
[----:B------:R-:W-:-:S04]  /*a4f0*/  FFMA.FTZ R0, R61, R0, RZ ;  /* 0x000000003d007223 */ /* 0x000fc800000100ff */
[----:B------:R-:W-:Y:S02]  /*a500*/  FFMA.FTZ R58, R58, R0, R58 ;  /* 0x000000003a3a7223 */ /* 0x000fe4000001003a */
.L_x_185:
[----:B------:R-:W-:Y:S05]  /*a510*/  BSYNC B0 ;  /* 0x0000000000007941 */ /* 0x000fea0003800000 */
.L_x_183:
        /* <DEDUP_REMOVED lines=18> */
.L_x_187:
[----:B------:R-:W-:Y:S01]  /*a640*/  MOV R0, 0x3c80f082 ;  /* 0x3c80f08200007802 */ /* 0x000fe20000000f00 */
[----:B------:R-:W-:-:S04]  /*a650*/  FMUL R61, R59, R59 ;  /* 0x0000003b3b3d7220 */ /* 0x000fc80000400000 */
[----:B------:R-:W-:-:S04]  /*a660*/  FFMA.FTZ R0, R61, R0, -0.052303962409496307373 ;  /* 0xbd563cae3d007423 */ /* 0x000fc80000010000 */
[----:B------:R-:W-:-:S04]  /*a670*/  FFMA.FTZ R0, R61, R0, 0.1331529766321182251 ;  /* 0x3e0859413d007423 */ /* 0x000fc80000010000 */
[----:B------:R-:W-:-:S04]  /*a680*/  FFMA.FTZ R0, R61, R0, -0.33332768082618713379 ;  /* 0xbeaaa9ed3d007423 */ /* 0x000fc80000010000 */
[----:B------:R-:W-:-:S04]  /*a690*/  FFMA.FTZ R0, R61, R0, RZ ;  /* 0x000000003d007223 */ /* 0x000fc800000100ff */
[----:B------:R-:W-:Y:S02]  /*a6a0*/  FFMA.FTZ R59, R59, R0, R59 ;  /* 0x000000003b3b7223 */ /* 0x000fe4000001003b */
.L_x_188:
[----:B------:R-:W-:Y:S05]  /*a6b0*/  BSYNC B0 ;  /* 0x0000000000007941 */ /* 0x000fea0003800000 */
.L_x_186:
[----:B------:R-:W-:Y:S01]  /*a6c0*/  FADD.FTZ R0, |R60|, -RZ ;  /* 0x800000ff3c007221 */ /* 0x000fe20000010200 */
[----:B------:R-:W-:Y:S04]  /*a6d0*/  BSSY B0, `(.L_x_189) ;  /* 0x0000017000007945 */ /* 0x000fe80003800000 */
        /* <DEDUP_REMOVED lines=15> */
.L_x_190:
[----:B------:R-:W-:Y:S01]  /*a7d0*/  MOV R0, 0x3c80f082 ;  /* 0x3c80f08200007802 */ /* 0x000fe20000000f00 */
[----:B------:R-:W-:-:S04]  /*a7e0*/  FMUL R61, R60, R60 ;  /* 0x0000003c3c3d7220 */ /* 0x000fc80000400000 */
[----:B------:R-:W-:-:S04]  /*a7f0*/  FFMA.FTZ R0, R61, R0, -0.052303962409496307373 ;  /* 0xbd563cae3d007423 */ /* 0x000fc80000010000 */
[----:B------:R-:W-:-:S04]  /*a800*/  FFMA.FTZ R0, R61, R0, 0.1331529766321182251 ;  /* 0x3e0859413d007423 */ /* 0x000fc80000010000 */
[----:B------:R-:W-:-:S04]  /*a810*/  FFMA.FTZ R0, R61, R0, -0.33332768082618713379 ;  /* 0xbeaaa9ed3d007423 */ /* 0x000fc80000010000 */
[----:B------:R-:W-:-:S04]  /*a820*/  FFMA.FTZ R0, R61, R0, RZ ;  /* 0x000000003d007223 */ /* 0x000fc800000100ff */
[----:B------:R-:W-:Y:S02]  /*a830*/  FFMA.FTZ R60, R60, R0, R60 ;  /* 0x000000003c3c7223 */ /* 0x000fe4000001003c */
.L_x_191:
[----:B------:R-:W-:Y:S05]  /*a840*/  BSYNC B0 ;  /* 0x0000000000007941 */ /* 0x000fea0003800000 */
.L_x_189:
[----:B------:R-:W2:Y:S01]  /*a850*/  LDL.LU R0, [R1] ;  /* 0x0000000001007983 */ /* 0x000ea20000300800 */
[----:B------:R-:W-:Y:S01]  /*a860*/  FMUL R8, R8, 0.5 ;  /* 0x3f00000008087820 */ /* 0x000fe20000400000 */
[----:B------:R-:W-:Y:S01]  /*a870*/  SHF.L.U32 R61, R4, 0x10, RZ ;  /* 0x00000010043d7819 */ /* 0x000fe200000006ff */
[----:B--2---:R-:W-:-:S04]  /*a880*/  FADD R0, R0, 1 ;  /* 0x3f80000000007421 */ /* 0x004fc80000000000 */
[----:B------:R-:W-:Y:S02]  /*a890*/  @P0 FMUL R61, R8, R0 ;  /* 0x00000000083d0220 */ /* 0x000fe40000400000 */
[----:B------:R-:W2:Y:S04]  /*a8a0*/  LDL.LU R0, [R1+0x64] ;  /* 0x0000640001007983 */ /* 0x000ea80000300800 */
[----:B------:R-:W3:Y:S01]  /*a8b0*/  LDL.LU R8, [R1+0x5c] ;  /* 0x00005c0001087983 */ /* 0x000ee20000300800 */
[----:B------:R-:W-:Y:S01]  /*a8c0*/  PRMT R4, R4, 0x7632, R4 ;  /* 0x0000763204047816 */ /* 0x000fe20000000004 */
[----:B------:R-:W-:Y:S01]  /*a8d0*/  FMUL R9, R9, 0.5 ;  /* 0x3f00000009097820 */ /* 0x000fe20000400000 */
[----:B------:R-:W-:-:S03]  /*a8e0*/  FMUL R10, R10, 0.5 ;  /* 0x3f0000000a0a7820 */ /* 0x000fc60000400000 */
[----:B------:R-:W-:Y:S01]  /*a8f0*/  IMAD.U32 R4, R4, 0x10000, RZ ;  /* 0x0001000004047824 */ /* 0x000fe200078e00ff */
[----:B------:R-:W-:Y:S02]  /*a900*/  FSETP.GE.AND P2, PT, R2, RZ, PT ;  /* 0x000000ff0200720b */ /* 0x000fe40003f46000 */
[----:B------:R-:W-:-:S04]  /*a910*/  FSETP.GTU.AND P4, PT, R52, RZ, PT ;  /* 0x000000ff3400720b */ /* 0x000fc80003f8c000 */
[----:B------:R-:W-:Y:S01]  /*a920*/  FSEL R52, R52, RZ, P4 ;  /* 0x000000ff34347208 */ /* 0x000fe20002000000 */
[----:B--2---:R-:W-:-:S04]  /*a930*/  FADD R0, R0, 1 ;  /* 0x3f80000000007421 */ /* 0x004fc80000000000 */
[----:B------:R-:W-:Y:S01]  /*a940*/  @P0 FMUL R4, R9, R0 ;  /* 0x0000000009040220 */ /* 0x000fe20000400000 */
[----:B---3--:R-:W-:Y:S01]  /*a950*/  FADD R0, R8, 1 ;  /* 0x3f80000008007421 */ /* 0x008fe20000000000 */
[----:B------:R-:W-:Y:S01]  /*a960*/  SHF.L.U32 R8, R5, 0x10, RZ ;  /* 0x0000001005087819 */ /* 0x000fe200000006ff */
[----:B------:R-:W2:Y:S02]  /*a970*/  LDL.LU R9, [R1+0x50] ;  /* 0x0000500001097983 */ /* 0x000ea40000300800 */
[----:B------:R-:W-:Y:S01]  /*a980*/  @P0 FMUL R8, R10, R0 ;  /* 0x000000000a080220 */ /* 0x000fe20000400000 */
[----:B------:R-:W-:Y:S02]  /*a990*/  FSEL R0, R2, RZ, !P2 ;  /* 0x000000ff02007208 */ /* 0x000fe40005000000 */
[----:B------:R-:W-:-:S03]  /*a9a0*/  FSETP.GE.AND P2, PT, R3, RZ, PT ;  /* 0x000000ff0300720b */ /* 0x000fc60003f46000 */
[----:B------:R-:W-:Y:S01]  /*a9b0*/  FADD R0, RZ, -R0 ;  /* 0x80000000ff007221 */ /* 0x000fe20000000000 */
[----:B------:R-:W-:-:S04]  /*a9c0*/  FSEL R3, R3, RZ, !P2 ;  /* 0x000000ff03037208 */ /* 0x000fc80005000000 */
[C---:B------:R-:W-:Y:S02]  /*a9d0*/  FSETP.NAN.AND P3, PT, R0.reuse, R0, PT ;  /* 0x000000000000720b */ /* 0x040fe40003f68000 */
[----:B------:R-:W-:Y:S01]  /*a9e0*/  FSETP.GT.AND P2, PT, R0, R52, PT ;  /* 0x000000340000720b */ /* 0x000fe20003f44000 */
[----:B------:R-:W-:-:S10]  /*a9f0*/  FADD R3, RZ, -R3 ;  /* 0x80000003ff037221 */ /* 0x000fd40000000000 */
[----:B------:R-:W-:Y:S02]  /*aa00*/  @!P3 FSEL R0, R0, R52, P2 ;  /* 0x000000340000b208 */ /* 0x000fe40001000000 */
[----:B------:R-:W3:Y:S01]  /*aa10*/  LDL.LU R52, [R1+0x60] ;  /* 0x0000600001347983 */ /* 0x000ee20000300800 */
[----:B------:R-:W-:Y:S01]  /*aa20*/  FSETP.NAN.AND P3, PT, R3, R3, PT ;  /* 0x000000030300720b */ /* 0x000fe20003f68000 */
[----:B------:R-:W-:Y:S01]  /*aa30*/  FMUL R24, R24, 0.5 ;  /* 0x3f00000018187820 */ /* 0x000fe20000400000 */
[C---:B------:R-:W-:Y:S01]  /*aa40*/  FSETP.GTU.AND P2, PT, R53.reuse, RZ, PT ;  /* 0x000000ff3500720b */ /* 0x040fe20003f4c000 */
[----:B------:R-:W4:Y:S01]  /*aa50*/  LDL.LU R10, [R1+0x58] ;  /* 0x00005800010a7983 */ /* 0x000f220000300800 */
[----:B------:R-:W-:Y:S02]  /*aa60*/  FMUL R0, R0, 0.0078740157186985015869 ;  /* 0x3c01020400007820 */ /* 0x000fe40000400000 */
[----:B------:R-:W-:-:S03]  /*aa70*/  FSEL R53, R53, RZ, P2 ;  /* 0x000000ff35357208 */ /* 0x000fc60001000000 */
[----:B------:R-:W-:Y:S02]  /*aa80*/  FSETP.GT.AND P4, PT, R0, 9.9999997473787516356e-06, PT ;  /* 0x3727c5ac0000780b */ /* 0x000fe40003f84000 */
[----:B------:R-:W-:-:S04]  /*aa90*/  FSETP.GT.AND P2, PT, R3, R53, PT ;  /* 0x000000350300720b */ /* 0x000fc80003f44000 */
[----:B------:R-:W-:Y:S02]  /*aaa0*/  @!P3 FSEL R3, R3, R53, P2 ;  /* 0x000000350303b208 */ /* 0x000fe40001000000 */
[----:B------:R-:W5:Y:S01]  /*aab0*/  LDL.LU R53, [R1+0x54] ;  /* 0x0000540001357983 */ /* 0x000f620000300800 */
[----:B------:R-:W-:Y:S01]  /*aac0*/  FSETP.NAN.AND P2, PT, R0, R0, PT ;  /* 0x000000000000720b */ /* 0x000fe20003f48000 */
[----:B------:R-:W-:Y:S01]  /*aad0*/  FMUL R11, R11, 0.5 ;  /* 0x3f0000000b0b7820 */ /* 0x000fe20000400000 */
[----:B------:R-:W-:Y:S01]  /*aae0*/  FMUL R25, R25, 0.5 ;  /* 0x3f00000019197820 */ /* 0x000fe20000400000 */
[----:B------:R-:W-:Y:S01]  /*aaf0*/  FMUL R26, R26, 0.5 ;  /* 0x3f0000001a1a7820 */ /* 0x000fe20000400000 */
[----:B------:R-:W-:Y:S01]  /*ab00*/  @!P4 FSEL R0, R0, 9.9999997473787516356e-06, P2 ;  /* 0x3727c5ac0000c808 */ /* 0x000fe20001000000 */
[----:B------:R-:W-:Y:S01]  /*ab10*/  FMUL R27, R27, 0.5 ;  /* 0x3f0000001b1b7820 */ /* 0x000fe20000400000 */
[----:B------:R-:W-:Y:S01]  /*ab20*/  FMUL R28, R28, 0.5 ;  /* 0x3f0000001c1c7820 */ /* 0x000fe20000400000 */
[----:B------:R-:W-:Y:S01]  /*ab30*/  FMUL R29, R29, 0.5 ;  /* 0x3f0000001d1d7820 */ /* 0x000fe20000400000 */
[----:B------:R-:W-:Y:S01]  /*ab40*/  FSETP.GT.AND P3, PT, |R0|, 8.50705917302346158658e+37, PT ;  /* 0x7e8000000000780b */ /* 0x000fe20003f64200 */
[----:B------:R-:W-:Y:S01]  /*ab50*/  FMUL R30, R30, 0.5 ;  /* 0x3f0000001e1e7820 */ /* 0x000fe20000400000 */
[----:B------:R-:W-:Y:S01]  /*ab60*/  FSETP.GEU.AND P2, PT, |R0|, 1.175494350822287508e-38, PT ;  /* 0x008000000000780b */ /* 0x000fe20003f4e200 */
[----:B------:R-:W-:Y:S01]  /*ab70*/  FMUL R31, R31, 0.5 ;  /* 0x3f0000001f1f7820 */ /* 0x000fe20000400000 */
[----:B------:R-:W-:Y:S01]  /*ab80*/  FMUL R32, R32, 0.5 ;  /* 0x3f00000020207820 */ /* 0x000fe20000400000 */
[----:B------:R-:W-:-:S05]  /*ab90*/  FMUL R3, R3, 0.0078740157186985015869 ;  /* 0x3c01020403037820 */ /* 0x000fca0000400000 */
[----:B------:R-:W-:-:S03]  /*aba0*/  FSETP.GT.AND P4, PT, R3, 9.9999997473787516356e-06, PT ;  /* 0x3727c5ac0300780b */ /* 0x000fc60003f84000 */
[----:B------:R-:W-:-:S04]  /*abb0*/  @P3 FMUL R0, R0, 0.25 ;  /* 0x3e80000000003820 */ /* 0x000fc80000400000 */
[----:B------:R-:W-:-:S06]  /*abc0*/  @!P2 FMUL R0, R0, 16777216 ;  /* 0x4b8000000000a820 */ /* 0x000fcc0000400000 */
[----:B------:R-:W0:Y:S01]  /*abd0*/  MUFU.RCP R0, R0 ;  /* 0x0000000000007308 */ /* 0x000e220000001000 */
[----:B--2---:R-:W-:Y:S01]  /*abe0*/  FADD R2, R9, 1 ;  /* 0x3f80000009027421 */ /* 0x004fe20000000000 */
[----:B------:R-:W-:-:S03]  /*abf0*/  SHF.L.U32 R9, R6, 0x10, RZ ;  /* 0x0000001006097819 */ /* 0x000fc600000006ff */
[----:B------:R-:W-:Y:S01]  /*ac00*/  @P0 FMUL R9, R24, R2 ;  /* 0x0000000218090220 */ /* 0x000fe20000400000 */
[----:B------:R-:W-:Y:S01]  /*ac10*/  PRMT R2, R5, 0x7632, R2 ;  /* 0x0000763205027816 */ /* 0x000fe20000000002 */
[----:B------:R-:W2:Y:S03]  /*ac20*/  LDL.LU R24, [R1+0x48] ;  /* 0x0000480001187983 */ /* 0x000ea60000300800 */
[----:B------:R-:W-:Y:S01]  /*ac30*/  SHF.L.U32 R2, R2, 0x10, RZ ;  /* 0x0000001002027819 */ /* 0x000fe200000006ff */
[----:B---3--:R-:W-:Y:S01]  /*ac40*/  FADD R5, R52, 1 ;  /* 0x3f80000034057421 */ /* 0x008fe20000000000 */
[----:B------:R-:W-:-:S03]  /*ac50*/  MOV R52, 0x3f800000 ;  /* 0x3f80000000347802 */ /* 0x000fc60000000f00 */
[----:B------:R-:W-:Y:S01]  /*ac60*/  @P0 FMUL R2, R11, R5 ;  /* 0x000000050b020220 */ /* 0x000fe20000400000 */
[----:B------:R-:W-:-:S05]  /*ac70*/  FSEL R5, R52, 0.25, !P3 ;  /* 0x3e80000034057808 */ /* 0x000fca0005800000 */
[----:B------:R-:W-:-:S04]  /*ac80*/  @!P2 FMUL R5, R5, 16777216 ;  /* 0x4b8000000505a820 */ /* 0x000fc80000400000 */
[----:B0-----:R-:W-:Y:S01]  /*ac90*/  FMUL R0, R0, R5 ;  /* 0x0000000500007220 */ /* 0x001fe20000400000 */
[----:B------:R-:W-:Y:S01]  /*aca0*/  PRMT R6, R6, 0x7632, R6 ;  /* 0x0000763206067816 */ /* 0x000fe20000000006 */
[----:B----4-:R-:W-:Y:S02]  /*acb0*/  FADD R10, R10, 1 ;  /* 0x3f8000000a0a7421 */ /* 0x010fe40000000000 */
[----:B------:R-:W-:Y:S01]  /*acc0*/  FMUL R61, R61, R0 ;  /* 0x000000003d3d7220 */ /* 0x000fe20000400000 */
[----:B-----5:R-:W-:Y:S01]  /*acd0*/  FADD R11, R53, 1 ;  /* 0x3f800000350b7421 */ /* 0x020fe20000000000 */
[----:B------:R-:W-:Y:S01]  /*ace0*/  SHF.L.U32 R6, R6, 0x10, RZ ;  /* 0x0000001006067819 */ /* 0x000fe200000006ff */
[----:B------:R-:W-:Y:S01]  /*acf0*/  @P0 FMUL R6, R25, R10 ;  /* 0x0000000a19060220 */ /* 0x000fe20000400000 */
[----:B------:R0:W-:Y:S01]  /*ad00*/  FRND R5, R61 ;  /* 0x0000003d00057307 */ /* 0x0001e20000201000 */
[C---:B------:R-:W-:Y:S01]  /*ad10*/  SHF.L.U32 R10, R7.reuse, 0x10, RZ ;  /* 0x00000010070a7819 */ /* 0x040fe200000006ff */
[----:B------:R-:W-:Y:S01]  /*ad20*/  @P0 FMUL R10, R26, R11 ;  /* 0x0000000b1a0a0220 */ /* 0x000fe20000400000 */
[----:B0-----:R-:W3:Y:S04]  /*ad30*/  LDL.LU R61, [R1+0x40] ;  /* 0x00004000013d7983 */ /* 0x001ee80000300800 */
[----:B------:R-:W4:Y:S04]  /*ad40*/  LDL.LU R25, [R1+0x44] ;  /* 0x0000440001197983 */ /* 0x000f280000300800 */
[----:B------:R-:W5:Y:S04]  /*ad50*/  LDL.LU R53, [R1+0x3c] ;  /* 0x00003c0001357983 */ /* 0x000f680000300800 */
[----:B------:R-:W3:Y:S01]  /*ad60*/  LDL.LU R11, [R1+0x4c] ;  /* 0x00004c00010b7983 */ /* 0x000ee20000300800 */
[----:B------:R-:W-:-:S03]  /*ad70*/  PRMT R7, R7, 0x7632, R7 ;  /* 0x0000763207077816 */ /* 0x000fc60000000007 */
[----:B------:R-:W4:Y:S01]  /*ad80*/  LDL.LU R26, [R1+0x38] ;  /* 0x00003800011a7983 */ /* 0x000f220000300800 */
[----:B------:R-:W-:Y:S01]  /*ad90*/  SHF.L.U32 R7, R7, 0x10, RZ ;  /* 0x0000001007077819 */ /* 0x000fe200000006ff */
[----:B--2---:R-:W-:Y:S01]  /*ada0*/  FADD R24, R24, 1 ;  /* 0x3f80000018187421 */ /* 0x004fe20000000000 */
[----:B---3--:R-:W-:-:S04]  /*adb0*/  FADD R11, R11, 1 ;  /* 0x3f8000000b0b7421 */ /* 0x008fc80000000000 */
[----:B------:R-:W-:Y:S01]  /*adc0*/  @P0 FMUL R7, R27, R11 ;  /* 0x0000000b1b070220 */ /* 0x000fe20000400000 */
[----:B------:R-:W-:Y:S01]  /*add0*/  SHF.L.U32 R11, R12, 0x10, RZ ;  /* 0x000000100c0b7819 */ /* 0x000fe200000006ff */
[----:B------:R-:W-:Y:S01]  /*ade0*/  @P0 FMUL R11, R28, R24 ;  /* 0x000000181c0b0220 */ /* 0x000fe20000400000 */
[----:B------:R-:W-:Y:S01]  /*adf0*/  PRMT R12, R12, 0x7632, R12 ;  /* 0x000076320c0c7816 */ /* 0x000fe2000000000c */
[----:B----4-:R-:W-:Y:S01]  /*ae00*/  FADD R24, R25, 1 ;  /* 0x3f80000019187421 */ /* 0x010fe20000000000 */
[----:B------:R-:W-:Y:S01]  /*ae10*/  FADD R25, R61, 1 ;  /* 0x3f8000003d197421 */ /* 0x000fe20000000000 */
[----:B------:R-:W2:Y:S01]  /*ae20*/  LDL.LU R28, [R1+0x34] ;  /* 0x00003400011c7983 */ /* 0x000ea20000300800 */
[----:B------:R-:W-:Y:S01]  /*ae30*/  SHF.L.U32 R12, R12, 0x10, RZ ;  /* 0x000000100c0c7819 */ /* 0x000fe200000006ff */
[----:B------:R-:W-:Y:S01]  /*ae40*/  @P0 FMUL R12, R29, R24 ;  /* 0x000000181d0c0220 */ /* 0x000fe20000400000 */
[----:B------:R-:W-:Y:S01]  /*ae50*/  SHF.L.U32 R24, R13, 0x10, RZ ;  /* 0x000000100d187819 */ /* 0x000fe200000006ff */
[----:B------:R-:W3:Y:S01]  /*ae60*/  LDL.LU R27, [R1+0x30] ;  /* 0x00003000011b7983 */ /* 0x000ee20000300800 */
[----:B------:R-:W-:Y:S01]  /*ae70*/  @P0 FMUL R24, R30, R25 ;  /* 0x000000191e180220 */ /* 0x000fe20000400000 */
[----:B-----5:R-:W-:-:S02]  /*ae80*/  FADD R25, R53, 1 ;  /* 0x3f80000035197421 */ /* 0x020fc40000000000 */
[----:B------:R-:W4:Y:S04]  /*ae90*/  LDL.LU R61, [R1+0x2c] ;  /* 0x00002c00013d7983 */ /* 0x000f280000300800 */
[----:B------:R-:W5:Y:S01]  /*aea0*/  LDL.LU R53, [R1+0x28] ;  /* 0x0000280001357983 */ /* 0x000f620000300800 */
[----:B------:R-:W-:Y:S01]  /*aeb0*/  PRMT R13, R13, 0x7632, R13 ;  /* 0x000076320d0d7816 */ /* 0x000fe2000000000d */
[----:B------:R-:W-:Y:S01]  /*aec0*/  FMUL R24, R24, R0 ;  /* 0x0000000018187220 */ /* 0x000fe20000400000 */
[----:B------:R-:W-:Y:S01]  /*aed0*/  FADD R26, R26, 1 ;  /* 0x3f8000001a1a7421 */ /* 0x000fe20000000000 */
[----:B------:R-:W3:Y:S01]  /*aee0*/  LDL.LU R30, [R1+0x24] ;  /* 0x00002400011e7983 */ /* 0x000ee20000300800 */
[----:B------:R-:W-:Y:S01]  /*aef0*/  SHF.L.U32 R13, R13, 0x10, RZ ;  /* 0x000000100d0d7819 */ /* 0x000fe200000006ff */
[----:B------:R-:W-:-:S02]  /*af00*/  @P0 FMUL R13, R31, R25 ;  /* 0x000000191f0d0220 */ /* 0x000fc40000400000 */
[----:B------:R0:W-:Y:S01]  /*af10*/  FRND R25, R24 ;  /* 0x0000001800197307 */ /* 0x0001e20000201000 */
[----:B------:R-:W3:Y:S01]  /*af20*/  LDL.LU R31, [R1+0x20] ;  /* 0x00002000011f7983 */ /* 0x000ee20000300800 */
[----:B0-----:R-:W-:Y:S01]  /*af30*/  SHF.L.U32 R24, R14, 0x10, RZ ;  /* 0x000000100e187819 */ /* 0x001fe200000006ff */
[----:B------:R-:W-:Y:S01]  /*af40*/  @P0 FMUL R24, R32, R26 ;  /* 0x0000001a20180220 */ /* 0x000fe20000400000 */
[----:B------:R-:W-:-:S04]  /*af50*/  FSETP.NAN.AND P5, PT, R3, R3, PT ;  /* 0x000000030300720b */ /* 0x000fc80003fa8000 */
[----:B------:R-:W-:-:S04]  /*af60*/  @!P4 FSEL R3, R3, 9.9999997473787516356e-06, P5 ;  /* 0x3727c5ac0303c808 */ /* 0x000fc80002800000 */
[C---:B------:R-:W-:Y:S02]  /*af70*/  FSETP.GT.AND P4, PT, |R3|.reuse, 8.50705917302346158658e+37, PT ;  /* 0x7e8000000300780b */ /* 0x040fe40003f84200 */
[----:B------:R-:W-:Y:S01]  /*af80*/  FSETP.GEU.AND P5, PT, |R3|, 1.175494350822287508e-38, PT ;  /* 0x008000000300780b */ /* 0x000fe20003fae200 */
[----:B--2---:R-:W-:Y:S01]  /*af90*/  FADD R26, R28, 1 ;  /* 0x3f8000001c1a7421 */ /* 0x004fe20000000000 */
[----:B----4-:R-:W-:Y:S02]  /*afa0*/  FADD R28, R61, 1 ;  /* 0x3f8000003d1c7421 */ /* 0x010fe40000000000 */
[----:B------:R-:W2:Y:S01]  /*afb0*/  LDL.LU R61, [R1+0x1c] ;  /* 0x00001c00013d7983 */ /* 0x000ea20000300800 */
[----:B-----5:R-:W-:-:S03]  /*afc0*/  FADD R29, R53, 1 ;  /* 0x3f800000351d7421 */ /* 0x020fc60000000000 */
[----:B------:R-:W4:Y:S03]  /*afd0*/  LDL.LU R53, [R1+0x18] ;  /* 0x0000180001357983 */ /* 0x000f260000300800 */
[----:B------:R-:W-:Y:S01]  /*afe0*/  @P4 FMUL R3, R3, 0.25 ;  /* 0x3e80000003034820 */ /* 0x000fe20000400000 */
[----:B------:R-:W-:Y:S01]  /*aff0*/  PRMT R14, R14, 0x7632, R14 ;  /* 0x000076320e0e7816 */ /* 0x000fe2000000000e */
[----:B------:R-:W-:Y:S02]  /*b000*/  FMUL R33, R33, 0.5 ;  /* 0x3f00000021217820 */ /* 0x000fe40000400000 */
[----:B------:R-:W-:Y:S01]  /*b010*/  @!P5 FMUL R3, R3, 16777216 ;  /* 0x4b8000000303d820 */ /* 0x000fe20000400000 */
[----:B------:R-:W-:Y:S01]  /*b020*/  SHF.L.U32 R14, R14, 0x10, RZ ;  /* 0x000000100e0e7819 */ /* 0x000fe200000006ff */
[----:B------:R-:W-:Y:S01]  /*b030*/  @P0 FMUL R14, R33, R26 ;  /* 0x0000001a210e0220 */ /* 0x000fe20000400000 */
[----:B------:R-:W-:Y:S01]  /*b040*/  PRMT R26, R15, 0x7632, R26 ;  /* 0x000076320f1a7816 */ /* 0x000fe2000000001a */
[----:B------:R-:W-:Y:S01]  /*b050*/  FMUL R35, R35, 0.5 ;  /* 0x3f00000023237820 */ /* 0x000fe20000400000 */
[----:B------:R-:W-:Y:S01]  /*b060*/  FMUL R34, R34, 0.5 ;  /* 0x3f00000022227820 */ /* 0x000fe20000400000 */
[----:B------:R-:W0:Y:S01]  /*b070*/  MUFU.RCP R3, R3 ;  /* 0x0000000300037308 */ /* 0x000e220000001000 */
[----:B------:R-:W-:Y:S01]  /*b080*/  SHF.L.U32 R26, R26, 0x10, RZ ;  /* 0x000000101a1a7819 */ /* 0x000fe200000006ff */
[----:B------:R-:W-:Y:S01]  /*b090*/  @P0 FMUL R26, R35, R28 ;  /* 0x0000001c231a0220 */ /* 0x000fe20000400000 */
[----:B------:R-:W-:Y:S01]  /*b0a0*/  FSEL R28, R52, 0.25, !P4 ;  /* 0x3e800000341c7808 */ /* 0x000fe20006000000 */
[----:B---3--:R-:W-:Y:S01]  /*b0b0*/  FADD R27, R27, 1 ;  /* 0x3f8000001b1b7421 */ /* 0x008fe20000000000 */
[----:B------:R-:W-:Y:S01]  /*b0c0*/  FMUL R36, R36, 0.5 ;  /* 0x3f00000024247820 */ /* 0x000fe20000400000 */
[----:B------:R-:W-:Y:S01]  /*b0d0*/  SHF.L.U32 R15, R15, 0x10, RZ ;  /* 0x000000100f0f7819 */ /* 0x000fe200000006ff */
[----:B------:R-:W3:Y:S01]  /*b0e0*/  LDL.LU R33, [R1+0x14] ;  /* 0x0000140001217983 */ /* 0x000ee20000300800 */
[----:B------:R-:W-:Y:S01]  /*b0f0*/  @!P5 FMUL R28, R28, 16777216 ;  /* 0x4b8000001c1cd820 */ /* 0x000fe20000400000 */
[----:B------:R-:W-:Y:S01]  /*b100*/  @P0 FMUL R15, R34, R27 ;  /* 0x0000001b220f0220 */ /* 0x000fe20000400000 */
[----:B------:R-:W-:Y:S01]  /*b110*/  IMAD.U32 R27, R16, 0x10000, RZ ;  /* 0x00010000101b7824 */ /* 0x000fe200078e00ff */
[----:B------:R-:W-:Y:S01]  /*b120*/  @P0 FMUL R27, R36, R29 ;  /* 0x0000001d241b0220 */ /* 0x000fe20000400000 */
[----:B------:R-:W5:Y:S01]  /*b130*/  LDL.LU R35, [R1+0x10] ;  /* 0x0000100001237983 */ /* 0x000f620000300800 */
[-C--:B------:R-:W-:Y:S01]  /*b140*/  FMUL R4, R4, R0.reuse ;  /* 0x0000000004047220 */ /* 0x080fe20000400000 */
[----:B------:R-:W-:Y:S01]  /*b150*/  FMUL R8, R8, R0 ;  /* 0x0000000008087220 */ /* 0x000fe20000400000 */
[----:B0-----:R-:W-:Y:S01]  /*b160*/  FMUL R28, R3, R28 ;  /* 0x0000001c031c7220 */ /* 0x001fe20000400000 */
[-C--:B------:R-:W-:Y:S01]  /*b170*/  FMUL R2, R2, R0.reuse ;  /* 0x0000000002027220 */ /* 0x080fe20000400000 */
        /* <DEDUP_REMOVED lines=10> */
[----:B------:R-:W-:Y:S01]  /*b220*/  FMUL R26, R26, R0 ;  /* 0x000000001a1a7220 */ /* 0x000fe20000400000 */
[----:B------:R-:W3:Y:S01]  /*b230*/  LDL.LU R52, [R1+0xc] ;  /* 0x00000c0001347983 */ /* 0x000ee20000300800 */
[----:B------:R-:W-:Y:S01]  /*b240*/  FADD R0, R30, 1 ;  /* 0x3f8000001e007421 */ /* 0x000fe20000000000 */
[----:B------:R-:W-:Y:S01]  /*b250*/  PRMT R16, R16, 0x7632, R16 ;  /* 0x0000763210107816 */ /* 0x000fe20000000010 */
[----:B------:R-:W-:Y:S01]  /*b260*/  FMUL R30, R27, R28 ;  /* 0x0000001c1b1e7220 */ /* 0x000fe20000400000 */
[----:B------:R-:W-:Y:S01]  /*b270*/  FMUL R38, R38, 0.5 ;  /* 0x3f00000026267820 */ /* 0x000fe20000400000 */
[----:B------:R-:W-:Y:S01]  /*b280*/  SHF.L.U32 R27, R17, 0x10, RZ ;  /* 0x00000010111b7819 */ /* 0x000fe200000006ff */
[----:B------:R-:W-:Y:S01]  /*b290*/  FADD R29, R31, 1 ;  /* 0x3f8000001f1d7421 */ /* 0x000fe20000000000 */
[----:B------:R-:W-:-:S02]  /*b2a0*/  PRMT R17, R17, 0x7632, R17 ;  /* 0x0000763211117816 */ /* 0x000fc40000000011 */
[----:B------:R-:W-:Y:S01]  /*b2b0*/  SHF.L.U32 R3, R16, 0x10, RZ ;  /* 0x0000001010037819 */ /* 0x000fe200000006ff */
[----:B------:R-:W-:Y:S01]  /*b2c0*/  @P0 FMUL R27, R38, R29 ;  /* 0x0000001d261b0220 */ /* 0x000fe20000400000 */
[----:B------:R-:W-:Y:S01]  /*b2d0*/  SHF.L.U32 R29, R17, 0x10, RZ ;  /* 0x00000010111d7819 */ /* 0x000fe200000006ff */
[----:B--2---:R-:W-:Y:S02]  /*b2e0*/  FADD R16, R61, 1 ;  /* 0x3f8000003d107421 */ /* 0x004fe40000000000 */
[----:B------:R-:W2:Y:S01]  /*b2f0*/  LDL.LU R61, [R1+0x8] ;  /* 0x00000800013d7983 */ /* 0x000ea20000300800 */
[----:B----4-:R-:W-:-:S03]  /*b300*/  FADD R17, R53, 1 ;  /* 0x3f80000035117421 */ /* 0x010fc60000000000 */
[----:B------:R-:W4:Y:S01]  /*b310*/  LDL.LU R53, [R1+0x4] ;  /* 0x0000040001357983 */ /* 0x000f220000300800 */
[----:B------:R-:W-:Y:S01]  /*b320*/  FMUL R37, R37, 0.5 ;  /* 0x3f00000025257820 */ /* 0x000fe20000400000 */
[----:B------:R-:W-:Y:S01]  /*b330*/  FMUL R39, R39, 0.5 ;  /* 0x3f00000027277820 */ /* 0x000fe20000400000 */
[----:B------:R-:W-:Y:S02]  /*b340*/  FMUL R40, R40, 0.5 ;  /* 0x3f00000028287820 */ /* 0x000fe40000400000 */
[----:B------:R-:W-:Y:S02]  /*b350*/  @P0 FMUL R3, R37, R0 ;  /* 0x0000000025030220 */ /* 0x000fe40000400000 */
[----:B------:R0:W-:Y:S01]  /*b360*/  FRND R0, R30 ;  /* 0x0000001e00007307 */ /* 0x0001e20000201000 */
[----:B------:R-:W-:Y:S01]  /*b370*/  @P0 FMUL R29, R39, R16 ;  /* 0x00000010271d0220 */ /* 0x000fe20000400000 */
[----:B------:R-:W-:Y:S01]  /*b380*/  FMUL R42, R42, 0.5 ;  /* 0x3f0000002a2a7820 */ /* 0x000fe20000400000 */
[-C--:B0-----:R-:W-:Y:S01]  /*b390*/  FMUL R30, R27, R28.reuse ;  /* 0x0000001c1b1e7220 */ /* 0x081fe20000400000 */
[----:B------:R-:W-:Y:S01]  /*b3a0*/  SHF.L.U32 R27, R18, 0x10, RZ ;  /* 0x00000010121b7819 */ /* 0x000fe200000006ff */
[----:B------:R-:W-:Y:S01]  /*b3b0*/  @P0 FMUL R27, R40, R17 ;  /* 0x00000011281b0220 */ /* 0x000fe20000400000 */
[----:B------:R-:W-:Y:S01]  /*b3c0*/  PRMT R18, R18, 0x7632, R18 ;  /* 0x0000763212127816 */ /* 0x000fe20000000012 */
[-C--:B------:R-:W-:Y:S01]  /*b3d0*/  FMUL R32, R29, R28.reuse ;  /* 0x0000001c1d207220 */ /* 0x080fe20000400000 */
[----:B-----5:R-:W-:Y:S01]  /*b3e0*/  FADD R29, R35, 1 ;  /* 0x3f800000231d7421 */ /* 0x020fe20000000000 */
[----:B------:R-:W-:Y:S01]  /*b3f0*/  FMUL R34, R27, R28 ;  /* 0x0000001c1b227220 */ /* 0x000fe20000400000 */
[----:B------:R-:W-:Y:S01]  /*b400*/  SHF.L.U32 R31, R18, 0x10, RZ ;  /* 0x00000010121f7819 */ /* 0x000fe200000006ff */
[----:B------:R0:W-:Y:S01]  /*b410*/  FRND R16, R30 ;  /* 0x0000001e00107307 */ /* 0x0001e20000201000 */
[----:B------:R-:W-:Y:S01]  /*b420*/  FMUL R41, R41, 0.5 ;  /* 0x3f00000029297820 */ /* 0x000fe20000400000 */
[----:B---3--:R-:W-:Y:S01]  /*b430*/  FADD R18, R33, 1 ;  /* 0x3f80000021127421 */ /* 0x008fe20000000000 */
[----:B------:R-:W-:Y:S01]  /*b440*/  PRMT R27, R19, 0x7632, R27 ;  /* 0x00007632131b7816 */ /* 0x000fe2000000001b */
[----:B------:R-:W-:Y:S01]  /*b450*/  FMUL R43, R43, 0.5 ;  /* 0x3f0000002b2b7820 */ /* 0x000fe20000400000 */
[----:B------:R-:W-:Y:S01]  /*b460*/  SHF.L.U32 R33, R19, 0x10, RZ ;  /* 0x0000001013217819 */ /* 0x000fe200000006ff */
[----:B------:R-:W-:Y:S01]  /*b470*/  @P0 FMUL R33, R42, R29 ;  /* 0x0000001d2a210220 */ /* 0x000fe20000400000 */
[----:B------:R-:W-:Y:S01]  /*b480*/  @P0 FMUL R31, R41, R18 ;  /* 0x00000012291f0220 */ /* 0x000fe20000400000 */
[----:B------:R-:W-:Y:S01]  /*b490*/  SHF.L.U32 R29, R27, 0x10, RZ ;  /* 0x000000101b1d7819 */ /* 0x000fe200000006ff */
[----:B0-----:R-:W-:Y:S01]  /*b4a0*/  FADD R30, R52, 1 ;  /* 0x3f800000341e7421 */ /* 0x001fe20000000000 */
[----:B------:R0:W-:Y:S03]  /*b4b0*/  FRND R17, R32 ;  /* 0x0000002000117307 */ /* 0x0001e60000201000 */
[----:B------:R-:W-:Y:S01]  /*b4c0*/  @P0 FMUL R29, R43, R30 ;  /* 0x0000001e2b1d0220 */ /* 0x000fe20000400000 */
[-C--:B------:R-:W-:Y:S01]  /*b4d0*/  FMUL R35, R31, R28.reuse ;  /* 0x0000001c1f237220 */ /* 0x080fe20000400000 */
[----:B------:R-:W-:Y:S01]  /*b4e0*/  FMUL R44, R44, 0.5 ;  /* 0x3f0000002c2c7820 */ /* 0x000fe20000400000 */
[-C--:B------:R-:W-:Y:S01]  /*b4f0*/  FMUL R27, R33, R28.reuse ;  /* 0x0000001c211b7220 */ /* 0x080fe20000400000 */
[----:B------:R-:W-:Y:S01]  /*b500*/  FMUL R45, R45, 0.5 ;  /* 0x3f0000002d2d7820 */ /* 0x000fe20000400000 */
[----:B0-----:R-:W-:Y:S01]  /*b510*/  FMUL R32, R29, R28 ;  /* 0x0000001c1d207220 */ /* 0x001fe20000400000 */
[C---:B------:R-:W-:Y:S01]  /*b520*/  PRMT R29, R20.reuse, 0x7632, R29 ;  /* 0x00007632141d7816 */ /* 0x040fe2000000001d */
[----:B------:R0:W-:Y:S01]  /*b530*/  FRND R19, R35 ;  /* 0x0000002300137307 */ /* 0x0001e20000201000 */
[----:B------:R-:W-:Y:S01]  /*b540*/  SHF.L.U32 R33, R20, 0x10, RZ ;  /* 0x0000001014217819 */ /* 0x000fe200000006ff */
[----:B------:R-:W-:Y:S01]  /*b550*/  FMUL R46, R46, 0.5 ;  /* 0x3f0000002e2e7820 */ /* 0x000fe20000400000 */
[----:B------:R-:W-:Y:S01]  /*b560*/  FMUL R47, R47, 0.5 ;  /* 0x3f0000002f2f7820 */ /* 0x000fe20000400000 */
[----:B------:R-:W-:Y:S01]  /*b570*/  FADD R56, R56, 1 ;  /* 0x3f80000038387421 */ /* 0x000fe20000000000 */
[----:B0-----:R-:W-:-:S03]  /*b580*/  SHF.L.U32 R35, R29, 0x10, RZ ;  /* 0x000000101d237819 */ /* 0x001fc600000006ff */
[----:B------:R-:W-:Y:S01]  /*b590*/  FRND R2, R2 ;  /* 0x0000000200027307 */ /* 0x000fe20000201000 */
[----:B------:R-:W-:Y:S01]  /*b5a0*/  FMUL R48, R48, 0.5 ;  /* 0x3f00000030307820 */ /* 0x000fe20000400000 */
[----:B------:R-:W-:Y:S01]  /*b5b0*/  FADD R57, R57, 1 ;  /* 0x3f80000039397421 */ /* 0x000fe20000000000 */
[----:B------:R-:W-:Y:S01]  /*b5c0*/  FMUL R49, R49, 0.5 ;  /* 0x3f00000031317820 */ /* 0x000fe20000400000 */
[----:B------:R-:W-:-:S04]  /*b5d0*/  FADD R58, R58, 1 ;  /* 0x3f8000003a3a7421 */ /* 0x000fc80000000000 */
[----:B------:R-:W-:Y:S01]  /*b5e0*/  FRND R20, R32 ;  /* 0x0000002000147307 */ /* 0x000fe20000201000 */
[----:B------:R-:W-:Y:S01]  /*b5f0*/  FMUL R50, R50, 0.5 ;  /* 0x3f00000032327820 */ /* 0x000fe20000400000 */
[----:B------:R-:W-:-:S06]  /*b600*/  FADD R59, R59, 1 ;  /* 0x3f8000003b3b7421 */ /* 0x000fcc0000000000 */
[----:B------:R-:W0:Y:S01]  /*b610*/  FRND R8, R8 ;  /* 0x0000000800087307 */ /* 0x000e220000201000 */
[----:B------:R-:W-:Y:S01]  /*b620*/  FMUL R51, R51, 0.5 ;  /* 0x3f00000033337820 */ /* 0x000fe20000400000 */
[----:B------:R-:W-:-:S06]  /*b630*/  FADD R60, R60, 1 ;  /* 0x3f8000003c3c7421 */ /* 0x000fcc0000000000 */
[----:B------:R-:W1:Y:S08]  /*b640*/  FRND R4, R4 ;  /* 0x0000000400047307 */ /* 0x000e700000201000 */
[----:B------:R-:W-:Y:S01]  /*b650*/  FRND R18, R34 ;  /* 0x0000002200127307 */ /* 0x000fe20000201000 */
[----:B0-----:R-:W-:Y:S02]  /*b660*/  FSETP.GT.AND P3, PT, R8, -127, PT ;  /* 0xc2fe00000800780b */ /* 0x001fe40003f64000 */
[----:B------:R-:W-:-:S05]  /*b670*/  FSETP.NAN.AND P4, PT, R2, R2, PT ;  /* 0x000000020200720b */ /* 0x000fca0003f88000 */
[----:B------:R-:W0:Y:S01]  /*b680*/  FRND R7, R7 ;  /* 0x0000000700077307 */ /* 0x000e220000201000 */
[----:B-1----:R-:W-:Y:S01]  /*b690*/  FSETP.GT.AND P2, PT, R4, -127, PT ;  /* 0xc2fe00000400780b */ /* 0x002fe20003f44000 */
[----:B------:R-:W-:-:S06]  /*b6a0*/  FMUL R3, R3, R28 ;  /* 0x0000001c03037220 */ /* 0x000fcc0000400000 */
[----:B------:R-:W1:Y:S01]  /*b6b0*/  FRND R10, R10 ;  /* 0x0000000a000a7307 */ /* 0x000e620000201000 */
[----:B------:R-:W-:-:S07]  /*b6c0*/  FSETP.NAN.AND P6, PT, R5, R5, PT ;  /* 0x000000050500720b */ /* 0x000fce0003fc8000 */
[----:B------:R-:W-:Y:S08]  /*b6d0*/  FRND R6, R6 ;  /* 0x0000000600067307 */ /* 0x000ff00000201000 */
[----:B------:R-:W-:Y:S08]  /*b6e0*/  FRND R9, R9 ;  /* 0x0000000900097307 */ /* 0x000ff00000201000 */
[----:B------:R-:W-:Y:S08]  /*b6f0*/  FRND R13, R13 ;  /* 0x0000000d000d7307 */ /* 0x000ff00000201000 */
[----:B------:R-:W-:Y:S08]  /*b700*/  FRND R12, R12 ;  /* 0x0000000c000c7307 */ /* 0x000ff00000201000 */
[----:B------:R-:W-:Y:S08]  /*b710*/  FRND R11, R11 ;  /* 0x0000000b000b7307 */ /* 0x000ff00000201000 */
[----:B------:R-:W-:Y:S08]  /*b720*/  FRND R26, R26 ;  /* 0x0000001a001a7307 */ /* 0x000ff00000201000 */
[----:B------:R-:W-:Y:S08]  /*b730*/  FRND R15, R15 ;  /* 0x0000000f000f7307 */ /* 0x000ff00000201000 */
[----:B------:R-:W-:Y:S08]  /*b740*/  FRND R14, R14 ;  /* 0x0000000e000e7307 */ /* 0x000ff00000201000 */
[----:B------:R-:W-:Y:S01]  /*b750*/  FRND R24, R24 ;  /* 0x0000001800187307 */ /* 0x000fe20000201000 */
[----:B--2---:R-:W-:Y:S01]  /*b760*/  FADD R31, R61, 1 ;  /* 0x3f8000003d1f7421 */ /* 0x004fe20000000000 */
[----:B----4-:R-:W-:-:S03]  /*b770*/  FADD R30, R53, 1 ;  /* 0x3f800000351e7421 */ /* 0x010fc60000000000 */
[----:B------:R-:W-:Y:S01]  /*b780*/  @P0 FMUL R33, R44, R31 ;  /* 0x0000001f2c210220 */ /* 0x000fe20000400000 */
[----:B------:R-:W-:Y:S01]  /*b790*/  FADD R31, R54, 1 ;  /* 0x3f800000361f7421 */ /* 0x000fe20000000000 */
[----:B------:R-:W-:Y:S01]  /*b7a0*/  @P0 FMUL R35, R45, R30 ;  /* 0x0000001e2d230220 */ /* 0x000fe20000400000 */
[----:B------:R-:W-:Y:S01]  /*b7b0*/  PRMT R30, R21, 0x7632, R30 ;  /* 0x00007632151e7816 */ /* 0x000fe2000000001e */
[----:B------:R-:W-:Y:S01]  /*b7c0*/  FMUL R29, R33, R28 ;  /* 0x0000001c211d7220 */ /* 0x000fe20000400000 */
[----:B------:R-:W-:Y:S01]  /*b7d0*/  SHF.L.U32 R33, R21, 0x10, RZ ;  /* 0x0000001015217819 */ /* 0x000fe200000006ff */
[----:B------:R-:W-:Y:S01]  /*b7e0*/  @P0 FMUL R33, R46, R31 ;  /* 0x0000001f2e210220 */ /* 0x000fe20000400000 */
[----:B------:R-:W-:Y:S01]  /*b7f0*/  SHF.L.U32 R31, R30, 0x10, RZ ;  /* 0x000000101e1f7819 */ /* 0x000fe200000006ff */
[----:B------:R-:W-:Y:S01]  /*b800*/  @P0 FMUL R31, R47, R56 ;  /* 0x000000382f1f0220 */ /* 0x000fe20000400000 */
[----:B------:R-:W-:-:S03]  /*b810*/  FMUL R35, R35, R28 ;  /* 0x0000001c23237220 */ /* 0x000fc60000400000 */
[-C--:B------:R-:W-:Y:S01]  /*b820*/  FMUL R32, R31, R28.reuse ;  /* 0x0000001c1f207220 */ /* 0x080fe20000400000 */
[C---:B------:R-:W-:Y:S01]  /*b830*/  PRMT R31, R22.reuse, 0x7632, R31 ;  /* 0x00007632161f7816 */ /* 0x040fe2000000001f */
[----:B------:R2:W-:Y:S01]  /*b840*/  FRND R21, R35 ;  /* 0x0000002300157307 */ /* 0x0005e20000201000 */
[----:B------:R-:W-:Y:S01]  /*b850*/  FMUL R30, R33, R28 ;  /* 0x0000001c211e7220 */ /* 0x000fe20000400000 */
[----:B------:R-:W-:Y:S01]  /*b860*/  SHF.L.U32 R33, R22, 0x10, RZ ;  /* 0x0000001016217819 */ /* 0x000fe200000006ff */
[----:B------:R-:W-:-:S05]  /*b870*/  @P0 FMUL R33, R48, R57 ;  /* 0x0000003930210220 */ /* 0x000fca0000400000 */
[----:B------:R3:W-:Y:S01]  /*b880*/  FRND R22, R32 ;  /* 0x0000002000167307 */ /* 0x0007e20000201000 */
[----:B--2---:R-:W-:Y:S01]  /*b890*/  SHF.L.U32 R35, R31, 0x10, RZ ;  /* 0x000000101f237819 */ /* 0x004fe200000006ff */
[----:B------:R-:W-:Y:S01]  /*b8a0*/  @P0 FMUL R35, R49, R58 ;  /* 0x0000003a31230220 */ /* 0x000fe20000400000 */
[-C--:B------:R-:W-:Y:S01]  /*b8b0*/  FMUL R31, R33, R28.reuse ;  /* 0x0000001c211f7220 */ /* 0x080fe20000400000 */
[----:B------:R-:W-:Y:S02]  /*b8c0*/  SHF.L.U32 R33, R23, 0x10, RZ ;  /* 0x0000001017217819 */ /* 0x000fe400000006ff */
[----:B------:R-:W-:Y:S01]  /*b8d0*/  FMUL R34, R35, R28 ;  /* 0x0000001c23227220 */ /* 0x000fe20000400000 */
[----:B---3--:R-:W-:Y:S01]  /*b8e0*/  PRMT R32, R23, 0x7632, R32 ;  /* 0x0000763217207816 */ /* 0x008fe20000000020 */
[----:B------:R-:W-:-:S03]  /*b8f0*/  @P0 FMUL R33, R50, R59 ;  /* 0x0000003b32210220 */ /* 0x000fc60000400000 */
[----:B------:R-:W-:Y:S01]  /*b900*/  SHF.L.U32 R35, R32, 0x10, RZ ;  /* 0x0000001020237819 */ /* 0x000fe200000006ff */
[----:B------:R-:W-:Y:S01]  /*b910*/  @P0 FMUL R35, R51, R60 ;  /* 0x0000003c33230220 */ /* 0x000fe20000400000 */
[----:B------:R-:W-:Y:S01]  /*b920*/  FSETP.GT.AND P0, PT, R2, -127, PT ;  /* 0xc2fe00000200780b */ /* 0x000fe20003f04000 */
[-C--:B------:R-:W-:Y:S02]  /*b930*/  FMUL R33, R33, R28.reuse ;  /* 0x0000001c21217220 */ /* 0x080fe40000400000 */
[----:B------:R-:W-:-:S10]  /*b940*/  FMUL R28, R35, R28 ;  /* 0x0000001c231c7220 */ /* 0x000fd40000400000 */
[----:B------:R-:W-:Y:S02]  /*b950*/  @!P0 FSEL R2, R2, -127, P4 ;  /* 0xc2fe000002028808 */ /* 0x000fe40002000000 */
[C---:B------:R-:W-:Y:S02]  /*b960*/  FSETP.NAN.AND P4, PT, R8.reuse, R8, PT ;  /* 0x000000080800720b */ /* 0x040fe40003f88000 */
[----:B------:R-:W-:Y:S01]  /*b970*/  FSETP.GT.AND P0, PT, R5, -127, PT ;  /* 0xc2fe00000500780b */ /* 0x000fe20003f04000 */
[----:B------:R-:W2:Y:S01]  /*b980*/  F2I.S16.TRUNC.NTZ R35, R2 ;  /* 0x0000000200237305 */ /* 0x000ea2000020e900 */
[----:B------:R-:W-:Y:S02]  /*b990*/  @!P3 FSEL R8, R8, -127, P4 ;  /* 0xc2fe00000808b808 */ /* 0x000fe40002000000 */
[----:B------:R-:W-:Y:S02]  /*b9a0*/  FSETP.NAN.AND P4, PT, R4, R4, PT ;  /* 0x000000040400720b */ /* 0x000fe40003f88000 */
[----:B------:R-:W-:-:S02]  /*b9b0*/  FSETP.GEU.AND P3, PT, R2, 127, PT ;  /* 0x42fe00000200780b */ /* 0x000fc40003f6e000 */
[----:B------:R-:W-:Y:S01]  /*b9c0*/  @!P2 FSEL R4, R4, -127, P4 ;  /* 0xc2fe00000404a808 */ /* 0x000fe20002000000 */
[----:B------:R-:W-:Y:S01]  /*b9d0*/  FRND R32, R33 ;  /* 0x0000002100207307 */ /* 0x000fe20000201000 */
[----:B0-----:R-:W-:-:S07]  /*b9e0*/  FSETP.GT.AND P2, PT, R7, -127, PT ;  /* 0xc2fe00000700780b */ /* 0x001fce0003f44000 */
[----:B------:R-:W0:Y:S01]  /*b9f0*/  F2I.S16.TRUNC.NTZ R33, R8 ;  /* 0x0000000800217305 */ /* 0x000e22000020e900 */
[----:B------:R-:W-:Y:S02]  /*ba00*/  @!P0 FSEL R5, R5, -127, P6 ;  /* 0xc2fe000005058808 */ /* 0x000fe40003000000 */
[----:B------:R-:W-:Y:S02]  /*ba10*/  FSETP.GEU.AND P0, PT, R8, 127, PT ;  /* 0x42fe00000800780b */ /* 0x000fe40003f0e000 */
[----:B-1----:R-:W-:-:S03]  /*ba20*/  FSETP.GT.AND P4, PT, R10, -127, PT ;  /* 0xc2fe00000a00780b */ /* 0x002fc60003f84000 */
[----:B------:R-:W-:Y:S01]  /*ba30*/  FRND R23, R34 ;  /* 0x0000002200177307 */ /* 0x000fe20000201000 */
[----:B------:R-:W-:Y:S02]  /*ba40*/  FSETP.NAN.AND P5, PT, R2, R2, PT ;  /* 0x000000020200720b */ /* 0x000fe40003fa8000 */
[----:B------:R-:W-:Y:S02]  /*ba50*/  FSETP.NAN.AND P6, PT, R7, R7, PT ;  /* 0x000000070700720b */ /* 0x000fe40003fc8000 */
[----:B--2---:R-:W-:-:S03]  /*ba60*/  LOP3.LUT R2, R35, 0xffff, RZ, 0xc0, !PT ;  /* 0x0000ffff23027812 */ /* 0x004fc600078ec0ff */
[----:B------:R-:W1:Y:S01]  /*ba70*/  F2I.S16.TRUNC.NTZ R34, R4 ;  /* 0x0000000400227305 */ /* 0x000e62000020e900 */
[----:B------:R-:W-:Y:S02]  /*ba80*/  @!P2 FSEL R7, R7, -127, P6 ;  /* 0xc2fe00000707a808 */ /* 0x000fe40003000000 */
[----:B------:R-:W-:Y:S02]  /*ba90*/  @P3 SEL R2, R2, 0x7f, P5 ;  /* 0x0000007f02023807 */ /* 0x000fe40002800000 */
[----:B------:R-:W-:Y:S02]  /*baa0*/  FSETP.GEU.AND P2, PT, R4, 127, PT ;  /* 0x42fe00000400780b */ /* 0x000fe40003f4e000 */
[----:B------:R-:W-:Y:S01]  /*bab0*/  FSETP.NAN.AND P3, PT, R8, R8, PT ;  /* 0x000000080800720b */ /* 0x000fe20003f68000 */
[----:B------:R-:W2:Y:S01]  /*bac0*/  F2I.S16.TRUNC.NTZ R35, R5 ;  /* 0x0000000500237305 */ /* 0x000ea2000020e900 */
[----:B------:R-:W-:Y:S02]  /*bad0*/  FSETP.GT.AND P5, PT, R6, -127, PT ;  /* 0xc2fe00000600780b */ /* 0x000fe40003fa4000 */
[----:B0-----:R-:W-:-:S02]  /*bae0*/  LOP3.LUT R33, R33, 0xffff, RZ, 0xc0, !PT ;  /* 0x0000ffff21217812 */ /* 0x001fc400078ec0ff */
[C---:B------:R-:W-:Y:S02]  /*baf0*/  FSETP.NAN.AND P6, PT, R10.reuse, R10, PT ;  /* 0x0000000a0a00720b */ /* 0x040fe40003fc8000 */
[----:B------:R-:W-:Y:S02]  /*bb00*/  @P0 SEL R33, R33, 0x7f, P3 ;  /* 0x0000007f21210807 */ /* 0x000fe40001800000 */
[----:B------:R-:W-:Y:S01]  /*bb10*/  FSETP.GT.AND P0, PT, R9, -127, PT ;  /* 0xc2fe00000900780b */ /* 0x000fe20003f04000 */
[----:B------:R-:W0:Y:S01]  /*bb20*/  F2I.S16.TRUNC.NTZ R8, R7 ;  /* 0x0000000700087305 */ /* 0x000e22000020e900 */
[----:B------:R-:W-:Y:S02]  /*bb30*/  @!P4 FSEL R10, R10, -127, P6 ;  /* 0xc2fe00000a0ac808 */ /* 0x000fe40003000000 */
[----:B------:R-:W-:Y:S02]  /*bb40*/  FSETP.NAN.AND P4, PT, R4, R4, PT ;  /* 0x000000040400720b */ /* 0x000fe40003f88000 */
[----:B------:R-:W-:-:S02]  /*bb50*/  FSETP.GEU.AND P3, PT, R5, 127, PT ;  /* 0x42fe00000500780b */ /* 0x000fc40003f6e000 */
[----:B-1----:R-:W-:Y:S02]  /*bb60*/  LOP3.LUT R4, R34, 0xffff, RZ, 0xc0, !PT ;  /* 0x0000ffff22047812 */ /* 0x002fe400078ec0ff */
[----:B------:R-:W-:Y:S01]  /*bb70*/  FSETP.NAN.AND P6, PT, R6, R6, PT ;  /* 0x000000060600720b */ /* 0x000fe20003fc8000 */
[----:B------:R-:W1:Y:S01]  /*bb80*/  F2I.S16.TRUNC.NTZ R36, R10 ;  /* 0x0000000a00247305 */ /* 0x000e62000020e900 */
[----:B------:R-:W-:Y:S02]  /*bb90*/  @P2 SEL R4, R4, 0x7f, P4 ;  /* 0x0000007f04042807 */ /* 0x000fe40002000000 */
[----:B------:R-:W-:Y:S02]  /*bba0*/  @!P5 FSEL R6, R6, -127, P6 ;  /* 0xc2fe00000606d808 */ /* 0x000fe40003000000 */
[----:B------:R-:W-:Y:S02]  /*bbb0*/  FSETP.GT.AND P2, PT, R13, -127, PT ;  /* 0xc2fe00000d00780b */ /* 0x000fe40003f44000 */
[----:B------:R-:W-:-:S02]  /*bbc0*/  FSETP.GEU.AND P4, PT, R7, 127, PT ;  /* 0x42fe00000700780b */ /* 0x000fc40003f8e000 */
[----:B------:R-:W-:Y:S02]  /*bbd0*/  FSETP.NAN.AND P6, PT, R9, R9, PT ;  /* 0x000000090900720b */ /* 0x000fe40003fc8000 */
[----:B------:R-:W-:Y:S02]  /*bbe0*/  FSETP.NAN.AND P5, PT, R5, R5, PT ;  /* 0x000000050500720b */ /* 0x000fe40003fa8000 */
[----:B--2---:R-:W-:Y:S02]  /*bbf0*/  LOP3.LUT R5, R35, 0xffff, RZ, 0xc0, !PT ;  /* 0x0000ffff23057812 */ /* 0x004fe400078ec0ff */
[----:B------:R-:W-:Y:S01]  /*bc00*/  @!P0 FSEL R9, R9, -127, P6 ;  /* 0xc2fe000009098808 */ /* 0x000fe20003000000 */
[----:B------:R-:W2:Y:S01]  /*bc10*/  F2I.S16.TRUNC.NTZ R34, R6 ;  /* 0x0000000600227305 */ /* 0x000ea2000020e900 */
[----:B------:R-:W-:Y:S02]  /*bc20*/  FSETP.GEU.AND P0, PT, R10, 127, PT ;  /* 0x42fe00000a00780b */ /* 0x000fe40003f0e000 */
[----:B------:R-:W-:-:S02]  /*bc30*/  @P3 SEL R5, R5, 0x7f, P5 ;  /* 0x0000007f05053807 */ /* 0x000fc40002800000 */
[----:B------:R-:W-:Y:S02]  /*bc40*/  FSETP.GT.AND P3, PT, R25, -127, PT ;  /* 0xc2fe00001900780b */ /* 0x000fe40003f64000 */
[----:B------:R-:W-:Y:S02]  /*bc50*/  FSETP.NAN.AND P5, PT, R7, R7, PT ;  /* 0x000000070700720b */ /* 0x000fe40003fa8000 */
[C---:B------:R-:W-:Y:S02]  /*bc60*/  FSETP.NAN.AND P6, PT, R13.reuse, R13, PT ;  /* 0x0000000d0d00720b */ /* 0x040fe40003fc8000 */
[----:B0-----:R-:W-:Y:S02]  /*bc70*/  LOP3.LUT R7, R8, 0xffff, RZ, 0xc0, !PT ;  /* 0x0000ffff08077812 */ /* 0x001fe400078ec0ff */
[----:B------:R-:W-:Y:S01]  /*bc80*/  @!P2 FSEL R13, R13, -127, P6 ;  /* 0xc2fe00000d0da808 */ /* 0x000fe20003000000 */
[----:B------:R-:W0:Y:S01]  /*bc90*/  F2I.S16.TRUNC.NTZ R35, R9 ;  /* 0x0000000900237305 */ /* 0x000e22000020e900 */
[----:B------:R-:W-:-:S02]  /*bca0*/  @P4 SEL R7, R7, 0x7f, P5 ;  /* 0x0000007f07074807 */ /* 0x000fc40002800000 */
[----:B------:R-:W-:Y:S02]  /*bcb0*/  FSETP.GEU.AND P2, PT, R6, 127, PT ;  /* 0x42fe00000600780b */ /* 0x000fe40003f4e000 */
[----:B------:R-:W-:Y:S02]  /*bcc0*/  FSETP.NAN.AND P4, PT, R10, R10, PT ;  /* 0x0000000a0a00720b */ /* 0x000fe40003f88000 */
[----:B------:R-:W-:Y:S02]  /*bcd0*/  FSETP.GT.AND P5, PT, R12, -127, PT ;  /* 0xc2fe00000c00780b */ /* 0x000fe40003fa4000 */
[----:B-1----:R-:W-:Y:S02]  /*bce0*/  LOP3.LUT R8, R36, 0xffff, RZ, 0xc0, !PT ;  /* 0x0000ffff24087812 */ /* 0x002fe400078ec0ff */
[----:B------:R-:W-:Y:S02]  /*bcf0*/  FSETP.NAN.AND P6, PT, R25, R25, PT ;  /* 0x000000191900720b */ /* 0x000fe40003fc8000 */
[----:B------:R-:W-:-:S02]  /*bd00*/  @P0 SEL R8, R8, 0x7f, P4 ;  /* 0x0000007f08080807 */ /* 0x000fc40002000000 */
[----:B------:R-:W-:Y:S01]  /*bd10*/  FSETP.GT.AND P0, PT, R11, -127, PT ;  /* 0xc2fe00000b00780b */ /* 0x000fe20003f04000 */
[----:B------:R-:W1:Y:S01]  /*bd20*/  F2I.S16.TRUNC.NTZ R10, R13 ;  /* 0x0000000d000a7305 */ /* 0x000e62000020e900 */
[----:B------:R-:W-:Y:S02]  /*bd30*/  @!P3 FSEL R25, R25, -127, P6 ;  /* 0xc2fe00001919b808 */ /* 0x000fe40003000000 */
[----:B------:R-:W-:Y:S02]  /*bd40*/  FSETP.NAN.AND P3, PT, R6, R6, PT ;  /* 0x000000060600720b */ /* 0x000fe40003f68000 */
[----:B------:R-:W-:Y:S02]  /*bd50*/  FSETP.GEU.AND P4, PT, R9, 127, PT ;  /* 0x42fe00000900780b */ /* 0x000fe40003f8e000 */
[----:B--2---:R-:W-:Y:S02]  /*bd60*/  LOP3.LUT R6, R34, 0xffff, RZ, 0xc0, !PT ;  /* 0x0000ffff22067812 */ /* 0x004fe400078ec0ff */
[----:B------:R-:W-:Y:S01]  /*bd70*/  FSETP.NAN.AND P6, PT, R12, R12, PT ;  /* 0x0000000c0c00720b */ /* 0x000fe20003fc8000 */
[----:B------:R-:W2:Y:S01]  /*bd80*/  F2I.S16.TRUNC.NTZ R36, R25 ;  /* 0x0000001900247305 */ /* 0x000ea2000020e900 */
[----:B------:R-:W-:-:S02]  /*bd90*/  @P2 SEL R6, R6, 0x7f, P3 ;  /* 0x0000007f06062807 */ /* 0x000fc40001800000 */
[----:B------:R-:W-:Y:S02]  /*bda0*/  @!P5 FSEL R12, R12, -127, P6 ;  /* 0xc2fe00000c0cd808 */ /* 0x000fe40003000000 */
[----:B------:R-:W-:Y:S02]  /*bdb0*/  FSETP.GT.AND P2, PT, R26, -127, PT ;  /* 0xc2fe00001a00780b */ /* 0x000fe40003f44000 */
[----:B------:R-:W-:Y:S02]  /*bdc0*/  FSETP.GEU.AND P3, PT, R13, 127, PT ;  /* 0x42fe00000d00780b */ /* 0x000fe40003f6e000 */
[----:B------:R-:W-:Y:S02]  /*bdd0*/  FSETP.NAN.AND P6, PT, R11, R11, PT ;  /* 0x0000000b0b00720b */ /* 0x000fe40003fc8000 */
[----:B------:R-:W-:Y:S02]  /*bde0*/  FSETP.NAN.AND P5, PT, R9, R9, PT ;  /* 0x000000090900720b */ /* 0x000fe40003fa8000 */
[----:B0-----:R-:W-:-:S02]  /*bdf0*/  LOP3.LUT R9, R35, 0xffff, RZ, 0xc0, !PT ;  /* 0x0000ffff23097812 */ /* 0x001fc400078ec0ff */
[----:B------:R-:W-:Y:S01]  /*be00*/  @!P0 FSEL R11, R11, -127, P6 ;  /* 0xc2fe00000b0b8808 */ /* 0x000fe20003000000 */
[----:B------:R-:W0:Y:S01]  /*be10*/  F2I.S16.TRUNC.NTZ R34, R12 ;  /* 0x0000000c00227305 */ /* 0x000e22000020e900 */
[----:B------:R-:W-:Y:S02]  /*be20*/  FSETP.GEU.AND P0, PT, R25, 127, PT ;  /* 0x42fe00001900780b */ /* 0x000fe40003f0e000 */
[----:B------:R-:W-:Y:S02]  /*be30*/  @P4 SEL R9, R9, 0x7f, P5 ;  /* 0x0000007f09094807 */ /* 0x000fe40002800000 */
[----:B------:R-:W-:Y:S02]  /*be40*/  FSETP.GT.AND P4, PT, R15, -127, PT ;  /* 0xc2fe00000f00780b */ /* 0x000fe40003f84000 */
[----:B------:R-:W-:Y:S02]  /*be50*/  FSETP.NAN.AND P6, PT, R26, R26, PT ;  /* 0x0000001a1a00720b */ /* 0x000fe40003fc8000 */
[----:B------:R-:W-:-:S02]  /*be60*/  FSETP.NAN.AND P5, PT, R13, R13, PT ;  /* 0x0000000d0d00720b */ /* 0x000fc40003fa8000 */
[----:B-1----:R-:W-:Y:S02]  /*be70*/  LOP3.LUT R10, R10, 0xffff, RZ, 0xc0, !PT ;  /* 0x0000ffff0a0a7812 */ /* 0x002fe400078ec0ff */
[----:B------:R-:W-:Y:S01]  /*be80*/  @!P2 FSEL R26, R26, -127, P6 ;  /* 0xc2fe00001a1aa808 */ /* 0x000fe20003000000 */
[----:B------:R-:W1:Y:S01]  /*be90*/  F2I.S16.TRUNC.NTZ R35, R11 ;  /* 0x0000000b00237305 */ /* 0x000e62000020e900 */
[----:B------:R-:W-:Y:S02]  /*bea0*/  @P3 SEL R10, R10, 0x7f, P5 ;  /* 0x0000007f0a0a3807 */ /* 0x000fe40002800000 */
[----:B------:R-:W-:Y:S02]  /*beb0*/  FSETP.GEU.AND P2, PT, R12, 127, PT ;  /* 0x42fe00000c00780b */ /* 0x000fe40003f4e000 */
[----:B------:R-:W-:Y:S02]  /*bec0*/  FSETP.NAN.AND P3, PT, R25, R25, PT ;  /* 0x000000191900720b */ /* 0x000fe40003f68000 */
[----:B------:R-:W-:-:S02]  /*bed0*/  FSETP.GT.AND P5, PT, R14, -127, PT ;  /* 0xc2fe00000e00780b */ /* 0x000fc40003fa4000 */
[----:B--2---:R-:W-:Y:S02]  /*bee0*/  LOP3.LUT R13, R36, 0xffff, RZ, 0xc0, !PT ;  /* 0x0000ffff240d7812 */ /* 0x004fe400078ec0ff */
[----:B------:R-:W-:Y:S02]  /*bef0*/  FSETP.NAN.AND P6, PT, R15, R15, PT ;  /* 0x0000000f0f00720b */ /* 0x000fe40003fc8000 */
[----:B------:R-:W-:Y:S02]  /*bf00*/  @P0 SEL R13, R13, 0x7f, P3 ;  /* 0x0000007f0d0d0807 */ /* 0x000fe40001800000 */
[----:B------:R-:W-:Y:S01]  /*bf10*/  FSETP.GT.AND P0, PT, R24, -127, PT ;  /* 0xc2fe00001800780b */ /* 0x000fe20003f04000 */
[----:B------:R-:W2:Y:S01]  /*bf20*/  F2I.S16.TRUNC.NTZ R25, R26 ;  /* 0x0000001a00197305 */ /* 0x000ea2000020e900 */
[----:B------:R-:W-:Y:S02]  /*bf30*/  @!P4 FSEL R15, R15, -127, P6 ;  /* 0xc2fe00000f0fc808 */ /* 0x000fe40003000000 */
[----:B------:R-:W-:-:S02]  /*bf40*/  FSETP.NAN.AND P4, PT, R12, R12, PT ;  /* 0x0000000c0c00720b */ /* 0x000fc40003f88000 */
[----:B------:R-:W-:Y:S02]  /*bf50*/  FSETP.GEU.AND P3, PT, R11, 127, PT ;  /* 0x42fe00000b00780b */ /* 0x000fe40003f6e000 */
[----:B0-----:R-:W-:Y:S02]  /*bf60*/  LOP3.LUT R12, R34, 0xffff, RZ, 0xc0, !PT ;  /* 0x0000ffff220c7812 */ /* 0x001fe400078ec0ff */
[----:B------:R-:W-:Y:S01]  /*bf70*/  FSETP.NAN.AND P6, PT, R14, R14, PT ;  /* 0x0000000e0e00720b */ /* 0x000fe20003fc8000 */
[----:B------:R-:W0:Y:S01]  /*bf80*/  FRND R3, R3 ;  /* 0x0000000300037307 */ /* 0x000e220000201000 */
[----:B------:R-:W-:Y:S02]  /*bf90*/  @P2 SEL R12, R12, 0x7f, P4 ;  /* 0x0000007f0c0c2807 */ /* 0x000fe40002000000 */
[----:B------:R-:W-:Y:S02]  /*bfa0*/  @!P5 FSEL R14, R14, -127, P6 ;  /* 0xc2fe00000e0ed808 */ /* 0x000fe40003000000 */
[----:B------:R-:W-:-:S03]  /*bfb0*/  FSETP.GT.AND P4, PT, R17, -127, PT ;  /* 0xc2fe00001100780b */ /* 0x000fc60003f84000 */
[----:B------:R-:W3:Y:S01]  /*bfc0*/  F2I.S16.TRUNC.NTZ R36, R15 ;  /* 0x0000000f00247305 */ /* 0x000ee2000020e900 */
[----:B------:R-:W-:Y:S02]  /*bfd0*/  FSETP.GEU.AND P2, PT, R26, 127, PT ;  /* 0x42fe00001a00780b */ /* 0x000fe40003f4e000 */
[C---:B------:R-:W-:Y:S02]  /*bfe0*/  FSETP.NAN.AND P6, PT, R24.reuse, R24, PT ;  /* 0x000000181800720b */ /* 0x040fe40003fc8000 */
[----:B------:R-:W-:Y:S02]  /*bff0*/  FSETP.NAN.AND P5, PT, R11, R11, PT ;  /* 0x0000000b0b00720b */ /* 0x000fe40003fa8000 */
[----:B-1----:R-:W-:Y:S02]  /*c000*/  LOP3.LUT R11, R35, 0xffff, RZ, 0xc0, !PT ;  /* 0x0000ffff230b7812 */ /* 0x002fe400078ec0ff */
[----:B------:R-:W-:Y:S01]  /*c010*/  @!P0 FSEL R24, R24, -127, P6 ;  /* 0xc2fe000018188808 */ /* 0x000fe20003000000 */
[----:B------:R-:W1:Y:S01]  /*c020*/  F2I.S16.TRUNC.NTZ R34, R14 ;  /* 0x0000000e00227305 */ /* 0x000e62000020e900 */
[----:B------:R-:W-:-:S02]  /*c030*/  FSETP.GEU.AND P0, PT, R15, 127, PT ;  /* 0x42fe00000f00780b */ /* 0x000fc40003f0e000 */
[----:B------:R-:W-:Y:S02]  /*c040*/  @P3 SEL R11, R11, 0x7f, P5 ;  /* 0x0000007f0b0b3807 */ /* 0x000fe40002800000 */
[----:B------:R-:W-:Y:S02]  /*c050*/  FSETP.GT.AND P5, PT, R16, -127, PT ;  /* 0xc2fe00001000780b */ /* 0x000fe40003fa4000 */
[----:B------:R-:W-:Y:S02]  /*c060*/  FSETP.NAN.AND P6, PT, R17, R17, PT ;  /* 0x000000111100720b */ /* 0x000fe40003fc8000 */
[----:B------:R-:W-:Y:S02]  /*c070*/  FSETP.NAN.AND P3, PT, R26, R26, PT ;  /* 0x0000001a1a00720b */ /* 0x000fe40003f68000 */
[----:B--2---:R-:W-:Y:S02]  /*c080*/  LOP3.LUT R25, R25, 0xffff, RZ, 0xc0, !PT ;  /* 0x0000ffff19197812 */ /* 0x004fe400078ec0ff */
[----:B------:R-:W-:Y:S01]  /*c090*/  @!P4 FSEL R17, R17, -127, P6 ;  /* 0xc2fe00001111c808 */ /* 0x000fe20003000000 */
[----:B------:R-:W2:Y:S01]  /*c0a0*/  F2I.S16.TRUNC.NTZ R35, R24 ;  /* 0x0000001800237305 */ /* 0x000ea2000020e900 */
[----:B------:R-:W-:-:S02]  /*c0b0*/  @P2 SEL R25, R25, 0x7f, P3 ;  /* 0x0000007f19192807 */ /* 0x000fc40001800000 */
[----:B------:R-:W-:Y:S02]  /*c0c0*/  FSETP.GEU.AND P4, PT, R14, 127, PT ;  /* 0x42fe00000e00780b */ /* 0x000fe40003f8e000 */
[----:B------:R-:W-:Y:S02]  /*c0d0*/  FSETP.NAN.AND P2, PT, R15, R15, PT ;  /* 0x0000000f0f00720b */ /* 0x000fe40003f48000 */
[----:B0-----:R-:W-:Y:S02]  /*c0e0*/  FSETP.GT.AND P3, PT, R3, -127, PT ;  /* 0xc2fe00000300780b */ /* 0x001fe40003f64000 */
[----:B---3--:R-:W-:Y:S02]  /*c0f0*/  LOP3.LUT R26, R36, 0xffff, RZ, 0xc0, !PT ;  /* 0x0000ffff241a7812 */ /* 0x008fe400078ec0ff */
[----:B------:R-:W-:Y:S01]  /*c100*/  FSETP.NAN.AND P6, PT, R16, R16, PT ;  /* 0x000000101000720b */ /* 0x000fe20003fc8000 */
[----:B------:R-:W0:Y:S01]  /*c110*/  FRND R27, R27 ;  /* 0x0000001b001b7307 */ /* 0x000e220000201000 */
[----:B------:R-:W-:-:S02]  /*c120*/  @P0 SEL R26, R26, 0x7f, P2 ;  /* 0x0000007f1a1a0807 */ /* 0x000fc40001000000 */
[----:B------:R-:W-:Y:S02]  /*c130*/  FSETP.GT.AND P0, PT, R0, -127, PT ;  /* 0xc2fe00000000780b */ /* 0x000fe40003f04000 */
[----:B------:R-:W-:Y:S02]  /*c140*/  @!P5 FSEL R16, R16, -127, P6 ;  /* 0xc2fe00001010d808 */ /* 0x000fe40003000000 */
[----:B------:R-:W-:Y:S01]  /*c150*/  FSETP.NAN.AND P5, PT, R14, R14, PT ;  /* 0x0000000e0e00720b */ /* 0x000fe20003fa8000 */
[----:B------:R-:W3:Y:S01]  /*c160*/  F2I.S16.TRUNC.NTZ R36, R17 ;  /* 0x0000001100247305 */ /* 0x000ee2000020e900 */
[----:B------:R-:W-:Y:S02]  /*c170*/  FSETP.GEU.AND P2, PT, R24, 127, PT ;  /* 0x42fe00001800780b */ /* 0x000fe40003f4e000 */
[----:B-1----:R-:W-:Y:S02]  /*c180*/  LOP3.LUT R14, R34, 0xffff, RZ, 0xc0, !PT ;  /* 0x0000ffff220e7812 */ /* 0x002fe400078ec0ff */
[----:B------:R-:W-:-:S02]  /*c190*/  FSETP.NAN.AND P6, PT, R3, R3, PT ;  /* 0x000000030300720b */ /* 0x000fc40003fc8000 */
[----:B------:R-:W-:Y:S01]  /*c1a0*/  @P4 SEL R14, R14, 0x7f, P5 ;  /* 0x0000007f0e0e4807 */ /* 0x000fe20002800000 */
[----:B------:R-:W1:Y:S01]  /*c1b0*/  F2I.S16.TRUNC.NTZ R37, R16 ;  /* 0x0000001000257305 */ /* 0x000e62000020e900 */
[----:B------:R-:W-:Y:S02]  /*c1c0*/  @!P3 FSEL R3, R3, -127, P6 ;  /* 0xc2fe00000303b808 */ /* 0x000fe40003000000 */
[----:B------:R-:W-:Y:S02]  /*c1d0*/  FSETP.GEU.AND P5, PT, R17, 127, PT ;  /* 0x42fe00001100780b */ /* 0x000fe40003fae000 */
[----:B------:R-:W-:Y:S02]  /*c1e0*/  FSETP.GT.AND P4, PT, R20, -127, PT ;  /* 0xc2fe00001400780b */ /* 0x000fe40003f84000 */
[----:B------:R-:W-:Y:S02]  /*c1f0*/  FSETP.NAN.AND P6, PT, R0, R0, PT ;  /* 0x000000000000720b */ /* 0x000fe40003fc8000 */
[----:B------:R-:W-:-:S02]  /*c200*/  FSETP.NAN.AND P3, PT, R24, R24, PT ;  /* 0x000000181800720b */ /* 0x000fc40003f68000 */
[----:B--2---:R-:W-:Y:S02]  /*c210*/  LOP3.LUT R15, R35, 0xffff, RZ, 0xc0, !PT ;  /* 0x0000ffff230f7812 */ /* 0x004fe400078ec0ff */
[----:B------:R-:W-:Y:S01]  /*c220*/  @!P0 FSEL R0, R0, -127, P6 ;  /* 0xc2fe000000008808 */ /* 0x000fe20003000000 */
[----:B------:R-:W2:Y:S01]  /*c230*/  F2I.S16.TRUNC.NTZ R24, R3 ;  /* 0x0000000300187305 */ /* 0x000ea2000020e900 */
[----:B------:R-:W-:Y:S02]  /*c240*/  FSETP.GEU.AND P0, PT, R16, 127, PT ;  /* 0x42fe00001000780b */ /* 0x000fe40003f0e000 */
[----:B------:R-:W-:Y:S02]  /*c250*/  @P2 SEL R15, R15, 0x7f, P3 ;  /* 0x0000007f0f0f2807 */ /* 0x000fe40001800000 */
[----:B------:R-:W-:Y:S02]  /*c260*/  FSETP.NAN.AND P3, PT, R17, R17, PT ;  /* 0x000000111100720b */ /* 0x000fe40003f68000 */
[----:B0-----:R-:W-:-:S02]  /*c270*/  FSETP.GT.AND P2, PT, R27, -127, PT ;  /* 0xc2fe00001b00780b */ /* 0x001fc40003f44000 */
[----:B---3--:R-:W-:Y:S02]  /*c280*/  LOP3.LUT R17, R36, 0xffff, RZ, 0xc0, !PT ;  /* 0x0000ffff24117812 */ /* 0x008fe400078ec0ff */
[C---:B------:R-:W-:Y:S01]  /*c290*/  FSETP.NAN.AND P6, PT, R20.reuse, R20, PT ;  /* 0x000000141400720b */ /* 0x040fe20003fc8000 */
[----:B------:R-:W0:Y:S01]  /*c2a0*/  F2I.S16.TRUNC.NTZ R34, R0 ;  /* 0x0000000000227305 */ /* 0x000e22000020e900 */
[----:B------:R-:W-:Y:S02]  /*c2b0*/  @P5 SEL R17, R17, 0x7f, P3 ;  /* 0x0000007f11115807 */ /* 0x000fe40001800000 */
[----:B------:R-:W-:Y:S02]  /*c2c0*/  @!P4 FSEL R20, R20, -127, P6 ;  /* 0xc2fe00001414c808 */ /* 0x000fe40003000000 */
[----:B------:R-:W-:Y:S02]  /*c2d0*/  FSETP.NAN.AND P5, PT, R16, R16, PT ;  /* 0x000000101000720b */ /* 0x000fe40003fa8000 */
[----:B------:R-:W-:-:S02]  /*c2e0*/  FSETP.GT.AND P3, PT, R19, -127, PT ;  /* 0xc2fe00001300780b */ /* 0x000fc40003f64000 */
[----:B------:R-:W-:Y:S02]  /*c2f0*/  FSETP.GEU.AND P4, PT, R3, 127, PT ;  /* 0x42fe00000300780b */ /* 0x000fe40003f8e000 */
[----:B-1----:R-:W-:Y:S01]  /*c300*/  LOP3.LUT R16, R37, 0xffff, RZ, 0xc0, !PT ;  /* 0x0000ffff25107812 */ /* 0x002fe200078ec0ff */
[----:B------:R-:W1:Y:S01]  /*c310*/  FRND R30, R30 ;  /* 0x0000001e001e7307 */ /* 0x000e620000201000 */
[C---:B------:R-:W-:Y:S02]  /*c320*/  FSETP.NAN.AND P6, PT, R27.reuse, R27, PT ;  /* 0x0000001b1b00720b */ /* 0x040fe40003fc8000 */
[----:B------:R-:W-:Y:S02]  /*c330*/  @P0 SEL R16, R16, 0x7f, P5 ;  /* 0x0000007f10100807 */ /* 0x000fe40002800000 */
[----:B------:R-:W-:Y:S02]  /*c340*/  FSETP.GEU.AND P5, PT, R0, 127, PT ;  /* 0x42fe00000000780b */ /* 0x000fe40003fae000 */
[----:B------:R-:W-:Y:S01]  /*c350*/  FSETP.GT.AND P0, PT, R18, -127, PT ;  /* 0xc2fe00001200780b */ /* 0x000fe20003f04000 */
[----:B------:R-:W3:Y:S01]  /*c360*/  F2I.S16.TRUNC.NTZ R35, R20 ;  /* 0x0000001400237305 */ /* 0x000ee2000020e900 */
[----:B------:R-:W-:-:S02]  /*c370*/  @!P2 FSEL R27, R27, -127, P6 ;  /* 0xc2fe00001b1ba808 */ /* 0x000fc40003000000 */
[----:B------:R-:W-:Y:S02]  /*c380*/  FSETP.NAN.AND P2, PT, R3, R3, PT ;  /* 0x000000030300720b */ /* 0x000fe40003f48000 */
[C---:B------:R-:W-:Y:S02]  /*c390*/  FSETP.NAN.AND P6, PT, R19.reuse, R19, PT ;  /* 0x000000131300720b */ /* 0x040fe40003fc8000 */
[----:B--2---:R-:W-:Y:S01]  /*c3a0*/  LOP3.LUT R3, R24, 0xffff, RZ, 0xc0, !PT ;  /* 0x0000ffff18037812 */ /* 0x004fe200078ec0ff */
[----:B------:R-:W2:Y:S01]  /*c3b0*/  F2I.S16.TRUNC.NTZ R36, R27 ;  /* 0x0000001b00247305 */ /* 0x000ea2000020e900 */
[----:B------:R-:W-:Y:S02]  /*c3c0*/  @!P3 FSEL R19, R19, -127, P6 ;  /* 0xc2fe00001313b808 */ /* 0x000fe40003000000 */
[----:B------:R-:W-:Y:S02]  /*c3d0*/  @P4 SEL R3, R3, 0x7f, P2 ;  /* 0x0000007f03034807 */ /* 0x000fe40001000000 */
[----:B------:R-:W-:-:S02]  /*c3e0*/  FSETP.NAN.AND P3, PT, R0, R0, PT ;  /* 0x000000000000720b */ /* 0x000fc40003f68000 */
[----:B------:R-:W-:Y:S02]  /*c3f0*/  FSETP.GEU.AND P4, PT, R20, 127, PT ;  /* 0x42fe00001400780b */ /* 0x000fe40003f8e000 */
[----:B0-----:R-:W-:Y:S02]  /*c400*/  LOP3.LUT R0, R34, 0xffff, RZ, 0xc0, !PT ;  /* 0x0000ffff22007812 */ /* 0x001fe400078ec0ff */
[----:B------:R-:W-:Y:S02]  /*c410*/  FSETP.NAN.AND P6, PT, R18, R18, PT ;  /* 0x000000121200720b */ /* 0x000fe40003fc8000 */
[----:B------:R-:W-:Y:S01]  /*c420*/  FSETP.GT.AND P2, PT, R22, -127, PT ;  /* 0xc2fe00001600780b */ /* 0x000fe20003f44000 */
[----:B------:R-:W0:Y:S01]  /*c430*/  FRND R29, R29 ;  /* 0x0000001d001d7307 */ /* 0x000e220000201000 */
[----:B------:R-:W-:Y:S02]  /*c440*/  @P5 SEL R0, R0, 0x7f, P3 ;  /* 0x0000007f00005807 */ /* 0x000fe40001800000 */
[----:B------:R-:W-:-:S02]  /*c450*/  @!P0 FSEL R18, R18, -127, P6 ;  /* 0xc2fe000012128808 */ /* 0x000fc40003000000 */
[----:B-1----:R-:W-:Y:S02]  /*c460*/  FSETP.GT.AND P3, PT, R30, -127, PT ;  /* 0xc2fe00001e00780b */ /* 0x002fe40003f64000 */
[----:B------:R-:W-:Y:S01]  /*c470*/  FSETP.GEU.AND P0, PT, R27, 127, PT ;  /* 0x42fe00001b00780b */ /* 0x000fe20003f0e000 */
[----:B------:R-:W1:Y:S01]  /*c480*/  F2I.S16.TRUNC.NTZ R24, R19 ;  /* 0x0000001300187305 */ /* 0x000e62000020e900 */
[----:B------:R-:W-:Y:S02]  /*c490*/  FSETP.NAN.AND P5, PT, R20, R20, PT ;  /* 0x000000141400720b */ /* 0x000fe40003fa8000 */
[----:B---3--:R-:W-:Y:S02]  /*c4a0*/  LOP3.LUT R20, R35, 0xffff, RZ, 0xc0, !PT ;  /* 0x0000ffff23147812 */ /* 0x008fe400078ec0ff */
[----:B------:R-:W-:Y:S02]  /*c4b0*/  FSETP.NAN.AND P6, PT, R22, R22, PT ;  /* 0x000000161600720b */ /* 0x000fe40003fc8000 */
[----:B------:R-:W-:Y:S01]  /*c4c0*/  @P4 SEL R20, R20, 0x7f, P5 ;  /* 0x0000007f14144807 */ /* 0x000fe20002800000 */
[----:B------:R-:W3:Y:S01]  /*c4d0*/  F2I.S16.TRUNC.NTZ R34, R18 ;  /* 0x0000001200227305 */ /* 0x000ee2000020e900 */
[----:B------:R-:W-:-:S02]  /*c4e0*/  FSETP.NAN.AND P5, PT, R27, R27, PT ;  /* 0x0000001b1b00720b */ /* 0x000fc40003fa8000 */
[----:B------:R-:W-:Y:S02]  /*c4f0*/  @!P2 FSEL R22, R22, -127, P6 ;  /* 0xc2fe00001616a808 */ /* 0x000fe40003000000 */
[----:B------:R-:W-:Y:S02]  /*c500*/  FSETP.GT.AND P4, PT, R21, -127, PT ;  /* 0xc2fe00001500780b */ /* 0x000fe40003f84000 */
[----:B------:R-:W-:Y:S02]  /*c510*/  FSETP.NAN.AND P6, PT, R30, R30, PT ;  /* 0x0000001e1e00720b */ /* 0x000fe40003fc8000 */
[----:B------:R-:W-:Y:S02]  /*c520*/  FSETP.GEU.AND P2, PT, R19, 127, PT ;  /* 0x42fe00001300780b */ /* 0x000fe40003f4e000 */
[----:B--2---:R-:W-:Y:S01]  /*c530*/  LOP3.LUT R27, R36, 0xffff, RZ, 0xc0, !PT ;  /* 0x0000ffff241b7812 */ /* 0x004fe200078ec0ff */
[----:B------:R-:W2:Y:S01]  /*c540*/  FRND R28, R28 ;  /* 0x0000001c001c7307 */ /* 0x000ea20000201000 */
[----:B------:R-:W-:-:S02]  /*c550*/  @!P3 FSEL R30, R30, -127, P6 ;  /* 0xc2fe00001e1eb808 */ /* 0x000fc40003000000 */
[----:B------:R-:W-:Y:S02]  /*c560*/  @P0 SEL R27, R27, 0x7f, P5 ;  /* 0x0000007f1b1b0807 */ /* 0x000fe40002800000 */
[----:B0-----:R-:W-:Y:S02]  /*c570*/  FSETP.GT.AND P5, PT, R29, -127, PT ;  /* 0xc2fe00001d00780b */ /* 0x001fe40003fa4000 */
[----:B------:R-:W-:Y:S01]  /*c580*/  FSETP.GEU.AND P0, PT, R18, 127, PT ;  /* 0x42fe00001200780b */ /* 0x000fe20003f0e000 */
[----:B------:R-:W0:Y:S01]  /*c590*/  F2I.S16.TRUNC.NTZ R35, R22 ;  /* 0x0000001600237305 */ /* 0x000e22000020e900 */
[----:B------:R-:W-:Y:S02]  /*c5a0*/  FSETP.NAN.AND P3, PT, R19, R19, PT ;  /* 0x000000131300720b */ /* 0x000fe40003f68000 */
[----:B------:R-:W-:Y:S02]  /*c5b0*/  FSETP.NAN.AND P6, PT, R21, R21, PT ;  /* 0x000000151500720b */ /* 0x000fe40003fc8000 */
[----:B-1----:R-:W-:-:S03]  /*c5c0*/  LOP3.LUT R24, R24, 0xffff, RZ, 0xc0, !PT ;  /* 0x0000ffff18187812 */ /* 0x002fc600078ec0ff */
[----:B------:R-:W1:Y:S01]  /*c5d0*/  F2I.S16.TRUNC.NTZ R36, R30 ;  /* 0x0000001e00247305 */ /* 0x000e62000020e900 */
[----:B------:R-:W-:Y:S02]  /*c5e0*/  @!P4 FSEL R21, R21, -127, P6 ;  /* 0xc2fe00001515c808 */ /* 0x000fe40003000000 */
[----:B------:R-:W-:Y:S02]  /*c5f0*/  @P2 SEL R24, R24, 0x7f, P3 ;  /* 0x0000007f18182807 */ /* 0x000fe40001800000 */
[----:B------:R-:W-:Y:S02]  /*c600*/  FSETP.GEU.AND P2, PT, R22, 127, PT ;  /* 0x42fe00001600780b */ /* 0x000fe40003f4e000 */
[----:B------:R-:W-:Y:S02]  /*c610*/  FSETP.NAN.AND P6, PT, R29, R29, PT ;  /* 0x0000001d1d00720b */ /* 0x000fe40003fc8000 */
[----:B------:R-:W-:Y:S02]  /*c620*/  FSETP.GEU.AND P3, PT, R30, 127, PT ;  /* 0x42fe00001e00780b */ /* 0x000fe40003f6e000 */
[----:B------:R-:W-:-:S02]  /*c630*/  FSETP.NAN.AND P4, PT, R18, R18, PT ;  /* 0x000000121200720b */ /* 0x000fc40003f88000 */
[----:B---3--:R-:W-:Y:S01]  /*c640*/  LOP3.LUT R19, R34, 0xffff, RZ, 0xc0, !PT ;  /* 0x0000ffff22137812 */ /* 0x008fe200078ec0ff */
[----:B------:R-:W3:Y:S01]  /*c650*/  F2I.S16.TRUNC.NTZ R18, R21 ;  /* 0x0000001500127305 */ /* 0x000ee2000020e900 */
[----:B------:R-:W-:Y:S02]  /*c660*/  @!P5 FSEL R29, R29, -127, P6 ;  /* 0xc2fe00001d1dd808 */ /* 0x000fe40003000000 */
[----:B--2---:R-:W-:Y:S02]  /*c670*/  FSETP.GT.AND P5, PT, R28, -127, PT ;  /* 0xc2fe00001c00780b */ /* 0x004fe40003fa4000 */
[----:B------:R-:W-:Y:S02]  /*c680*/  @P0 SEL R19, R19, 0x7f, P4 ;  /* 0x0000007f13130807 */ /* 0x000fe40002000000 */
[----:B------:R-:W-:Y:S01]  /*c690*/  FSETP.NAN.AND P4, PT, R22, R22, PT ;  /* 0x000000161600720b */ /* 0x000fe20003f88000 */
[----:B------:R-:W-:Y:S01]  /*c6a0*/  FRND R31, R31 ;  /* 0x0000001f001f7307 */ /* 0x000fe20000201000 */
[----:B0-----:R-:W-:-:S02]  /*c6b0*/  LOP3.LUT R35, R35, 0xffff, RZ, 0xc0, !PT ;  /* 0x0000ffff23237812 */ /* 0x001fc400078ec0ff */
[----:B------:R-:W-:Y:S02]  /*c6c0*/  FSETP.NAN.AND P0, PT, R30, R30, PT ;  /* 0x0000001e1e00720b */ /* 0x000fe40003f08000 */
[----:B-1----:R-:W-:-:S03]  /*c6d0*/  LOP3.LUT R36, R36, 0xffff, RZ, 0xc0, !PT ;  /* 0x0000ffff24247812 */ /* 0x002fc600078ec0ff */
[----:B------:R-:W0:Y:S01]  /*c6e0*/  F2I.S16.TRUNC.NTZ R22, R29 ;  /* 0x0000001d00167305 */ /* 0x000e22000020e900 */
[----:B------:R-:W-:Y:S02]  /*c6f0*/  FSETP.GEU.AND P6, PT, R21, 127, PT ;  /* 0x42fe00001500780b */ /* 0x000fe40003fce000 */
[----:B------:R-:W-:Y:S02]  /*c700*/  @P2 SEL R35, R35, 0x7f, P4 ;  /* 0x0000007f23232807 */ /* 0x000fe40002000000 */
[----:B------:R-:W-:Y:S02]  /*c710*/  FSETP.NAN.AND P4, PT, R28, R28, PT ;  /* 0x0000001c1c00720b */ /* 0x000fe40003f88000 */
[----:B------:R-:W-:Y:S02]  /*c720*/  @P3 SEL R36, R36, 0x7f, P0 ;  /* 0x0000007f24243807 */ /* 0x000fe40000000000 */
[----:B------:R-:W-:Y:S02]  /*c730*/  FSETP.GEU.AND P0, PT, R29, 127, PT ;  /* 0x42fe00001d00780b */ /* 0x000fe40003f0e000 */
[----:B------:R-:W-:-:S02]  /*c740*/  @!P5 FSEL R28, R28, -127, P4 ;  /* 0xc2fe00001c1cd808 */ /* 0x000fc40002000000 */
[----:B------:R-:W-:Y:S02]  /*c750*/  FSETP.NAN.AND P2, PT, R21, R21, PT ;  /* 0x000000151500720b */ /* 0x000fe40003f48000 */
[----:B------:R-:W-:Y:S02]  /*c760*/  FSETP.GT.AND P3, PT, R32, -127, PT ;  /* 0xc2fe00002000780b */ /* 0x000fe40003f64000 */
[----:B---3--:R-:W-:Y:S02]  /*c770*/  LOP3.LUT R18, R18, 0xffff, RZ, 0xc0, !PT ;  /* 0x0000ffff12127812 */ /* 0x008fe400078ec0ff */
[----:B------:R-:W-:Y:S02]  /*c780*/  FSETP.NAN.AND P4, PT, R29, R29, PT ;  /* 0x0000001d1d00720b */ /* 0x000fe40003f88000 */
[----:B------:R-:W1:Y:S01]  /*c790*/  F2I.S16.TRUNC.NTZ R29, R28 ;  /* 0x0000001c001d7305 */ /* 0x000e62000020e900 */
[----:B------:R-:W-:Y:S02]  /*c7a0*/  @P6 SEL R18, R18, 0x7f, P2 ;  /* 0x0000007f12126807 */ /* 0x000fe40001000000 */
[----:B0-----:R-:W-:-:S02]  /*c7b0*/  LOP3.LUT R21, R22, 0xffff, RZ, 0xc0, !PT ;  /* 0x0000ffff16157812 */ /* 0x001fc400078ec0ff */
[----:B------:R-:W-:Y:S02]  /*c7c0*/  FSETP.GT.AND P2, PT, R23, -127, PT ;  /* 0xc2fe00001700780b */ /* 0x000fe40003f44000 */
[----:B------:R-:W-:Y:S02]  /*c7d0*/  FSETP.GT.AND P5, PT, R31, -127, PT ;  /* 0xc2fe00001f00780b */ /* 0x000fe40003fa4000 */
[----:B------:R-:W-:Y:S01]  /*c7e0*/  @P0 SEL R21, R21, 0x7f, P4 ;  /* 0x0000007f15150807 */ /* 0x000fe20002000000 */
[----:B------:R-:W0:Y:S01]  /*c7f0*/  S2R R53, SR_CTAID.X ;  /* 0x0000000000357919 */ /* 0x000e220000002500 */
[----:B------:R-:W-:Y:S02]  /*c800*/  FSETP.NAN.AND P6, PT, R32, R32, PT ;  /* 0x000000202000720b */ /* 0x000fe40003fc8000 */
[----:B------:R-:W-:Y:S02]  /*c810*/  FSETP.GEU.AND P4, PT, R28, 127, PT ;  /* 0x42fe00001c00780b */ /* 0x000fe40003f8e000 */
[----:B------:R-:W-:-:S02]  /*c820*/  @!P3 FSEL R32, R32, -127, P6 ;  /* 0xc2fe00002020b808 */ /* 0x000fc40003000000 */
[----:B------:R-:W-:Y:S02]  /*c830*/  FSETP.NAN.AND P3, PT, R23, R23, PT ;  /* 0x000000171700720b */ /* 0x000fe40003f68000 */
[----:B------:R-:W-:Y:S01]  /*c840*/  FSETP.NAN.AND P6, PT, R31, R31, PT ;  /* 0x0000001f1f00720b */ /* 0x000fe20003fc8000 */
[----:B------:R-:W2:Y:S01]  /*c850*/  F2I.S16.TRUNC.NTZ R22, R32 ;  /* 0x0000002000167305 */ /* 0x000ea2000020e900 */
[----:B------:R-:W-:Y:S02]  /*c860*/  FSETP.NAN.AND P0, PT, R28, R28, PT ;  /* 0x0000001c1c00720b */ /* 0x000fe40003f08000 */
[----:B------:R-:W-:Y:S02]  /*c870*/  @!P2 FSEL R23, R23, -127, P3 ;  /* 0xc2fe00001717a808 */ /* 0x000fe40001800000 */
[----:B------:R-:W-:Y:S02]  /*c880*/  @!P5 FSEL R31, R31, -127, P6 ;  /* 0xc2fe00001f1fd808 */ /* 0x000fe40003000000 */
[----:B-1----:R-:W-:-:S02]  /*c890*/  LOP3.LUT R29, R29, 0xffff, RZ, 0xc0, !PT ;  /* 0x0000ffff1d1d7812 */ /* 0x002fc400078ec0ff */
[----:B------:R-:W-:Y:S02]  /*c8a0*/  FSETP.GEU.AND P5, PT, R23, 127, PT ;  /* 0x42fe00001700780b */ /* 0x000fe40003fae000 */
[----:B------:R-:W-:Y:S02]  /*c8b0*/  @P4 SEL R29, R29, 0x7f, P0 ;  /* 0x0000007f1d1d4807 */ /* 0x000fe40000000000 */
[----:B------:R-:W-:Y:S02]  /*c8c0*/  FSETP.NAN.AND P6, PT, R23, R23, PT ;  /* 0x000000171700720b */ /* 0x000fe40003fc8000 */
[C---:B------:R-:W-:Y:S01]  /*c8d0*/  FSETP.GEU.AND P4, PT, R31.reuse, 127, PT ;  /* 0x42fe00001f00780b */ /* 0x040fe20003f8e000 */
[----:B------:R-:W1:Y:S01]  /*c8e0*/  F2I.S16.TRUNC.NTZ R23, R23 ;  /* 0x0000001700177305 */ /* 0x000e62000020e900 */
[----:B------:R-:W-:Y:S02]  /*c8f0*/  FSETP.NAN.AND P0, PT, R31, R31, PT ;  /* 0x0000001f1f00720b */ /* 0x000fe40003f08000 */
[----:B------:R-:W-:-:S05]  /*c900*/  FSETP.GEU.AND P2, PT, R32, 127, PT ;  /* 0x42fe00002000780b */ /* 0x000fca0003f4e000 */
[----:B------:R-:W3:Y:S01]  /*c910*/  F2I.S16.TRUNC.NTZ R31, R31 ;  /* 0x0000001f001f7305 */ /* 0x000ee2000020e900 */
[----:B0-----:R-:W-:Y:S01]  /*c920*/  IMAD R55, R53, 0x7800, R55 ;  /* 0x0000780035377824 */ /* 0x001fe200078e0237 */
[----:B------:R-:W-:Y:S02]  /*c930*/  FSETP.NAN.AND P3, PT, R32, R32, PT ;  /* 0x000000202000720b */ /* 0x000fe40003f68000 */
[----:B------:R-:W-:Y:S02]  /*c940*/  PRMT R2, R33, 0x3340, R2 ;  /* 0x0000334021027816 */ /* 0x000fe40000000002 */
[----:B------:R-:W-:Y:S02]  /*c950*/  PRMT R5, R5, 0x3340, R4 ;  /* 0x0000334005057816 */ /* 0x000fe40000000004 */
[----:B--2---:R-:W-:Y:S02]  /*c960*/  LOP3.LUT R22, R22, 0xffff, RZ, 0xc0, !PT ;  /* 0x0000ffff16167812 */ /* 0x004fe400078ec0ff */
[----:B------:R-:W-:-:S02]  /*c970*/  PRMT R6, R9, 0x3340, R6 ;  /* 0x0000334009067816 */ /* 0x000fc40000000006 */
[----:B------:R-:W-:Y:S02]  /*c980*/  PRMT R4, R5, 0x5410, R2 ;  /* 0x0000541005047816 */ /* 0x000fe40000000002 */
[----:B------:R-:W-:Y:S02]  /*c990*/  @P2 SEL R22, R22, 0x7f, P3 ;  /* 0x0000007f16162807 */ /* 0x000fe40001800000 */
[----:B------:R-:W-:Y:S02]  /*c9a0*/  PRMT R7, R8, 0x3340, R7 ;  /* 0x0000334008077816 */ /* 0x000fe40000000007 */
[----:B------:R-:W-:Y:S02]  /*c9b0*/  PRMT R9, R0, 0x3340, R3 ;  /* 0x0000334000097816 */ /* 0x000fe40000000003 */
[----:B------:R-:W-:Y:S02]  /*c9c0*/  IADD3 R2, P2, R55, c[0x0][0x180], RZ ;  /* 0x0000600037027a10 */ /* 0x000fe40007f5e0ff */
[----:B------:R-:W-:-:S02]  /*c9d0*/  PRMT R10, R13, 0x3340, R10 ;  /* 0x000033400d0a7816 */ /* 0x000fc4000000000a */
[----:B------:R-:W-:Y:S02]  /*c9e0*/  PRMT R11, R11, 0x3340, R12 ;  /* 0x000033400b0b7816 */ /* 0x000fe4000000000c */
[----:B------:R-:W-:Y:S02]  /*c9f0*/  PRMT R25, R26, 0x3340, R25 ;  /* 0x000033401a197816 */ /* 0x000fe40000000019 */
[----:B------:R-:W-:Y:S02]  /*ca00*/  PRMT R14, R15, 0x3340, R14 ;  /* 0x000033400f0e7816 */ /* 0x000fe4000000000e */
[----:B-1----:R-:W-:Y:S02]  /*ca10*/  LOP3.LUT R23, R23, 0xffff, RZ, 0xc0, !PT ;  /* 0x0000ffff17177812 */ /* 0x002fe400078ec0ff */
[----:B---3--:R-:W-:Y:S02]  /*ca20*/  LOP3.LUT R0, R31, 0xffff, RZ, 0xc0, !PT ;  /* 0x0000ffff1f007812 */ /* 0x008fe400078ec0ff */
[----:B------:R-:W-:-:S02]  /*ca30*/  PRMT R5, R6, 0x5410, R7 ;  /* 0x0000541006057816 */ /* 0x000fc40000000007 */
[----:B------:R-:W-:Y:S02]  /*ca40*/  LEA.HI.X.SX32 R3, R55, c[0x0][0x184], 0x1, P2 ;  /* 0x0000610037037a11 */ /* 0x000fe400010f0eff */
[----:B------:R-:W-:Y:S02]  /*ca50*/  PRMT R6, R11, 0x5410, R10 ;  /* 0x000054100b067816 */ /* 0x000fe4000000000a */
[----:B------:R-:W-:Y:S02]  /*ca60*/  @P5 SEL R23, R23, 0x7f, P6 ;  /* 0x0000007f17175807 */ /* 0x000fe40003000000 */
[----:B------:R-:W-:Y:S02]  /*ca70*/  @P4 SEL R0, R0, 0x7f, P0 ;  /* 0x0000007f00004807 */ /* 0x000fe40000000000 */
[----:B------:R-:W-:Y:S02]  /*ca80*/  PRMT R7, R14, 0x5410, R25 ;  /* 0x000054100e077816 */ /* 0x000fe40000000019 */
[----:B------:R-:W-:-:S02]  /*ca90*/  IADD3 R55, R55, 0x3c00, RZ ;  /* 0x00003c0037377810 */ /* 0x000fc40007ffe0ff */
[----:B------:R-:W-:Y:S02]  /*caa0*/  PRMT R16, R16, 0x3340, R17 ;  /* 0x0000334010107816 */ /* 0x000fe40000000011 */
[----:B------:R-:W-:Y:S02]  /*cab0*/  PRMT R20, R27, 0x3340, R20 ;  /* 0x000033401b147816 */ /* 0x000fe40000000014 */
[----:B------:R-:W-:Y:S01]  /*cac0*/  PRMT R19, R19, 0x3340, R24 ;  /* 0x0000334013137816 */ /* 0x000fe20000000018 */
[----:B------:R0:W-:Y:S01]  /*cad0*/  @P1 STG.E.128 [R2.64], R4 ;  /* 0x0000000402001986 */ /* 0x0001e2000c101d04 */
[----:B------:R-:W-:Y:S02]  /*cae0*/  PRMT R35, R36, 0x3340, R35 ;  /* 0x0000334024237816 */ /* 0x000fe40000000023 */
[----:B------:R-:W-:Y:S02]  /*caf0*/  PRMT R18, R21, 0x3340, R18 ;  /* 0x0000334015127816 */ /* 0x000fe40000000012 */
[----:B------:R-:W-:-:S02]  /*cb00*/  PRMT R22, R22, 0x3340, R29 ;  /* 0x0000334016167816 */ /* 0x000fc4000000001d */
[----:B------:R-:W-:Y:S02]  /*cb10*/  PRMT R23, R0, 0x3340, R23 ;  /* 0x0000334000177816 */ /* 0x000fe40000000017 */
[----:B------:R-:W-:Y:S02]  /*cb20*/  IADD3 R8, P0, R55, c[0x0][0x180], RZ ;  /* 0x0000600037087a10 */ /* 0x000fe40007f1e0ff */
[----:B------:R-:W-:Y:S02]  /*cb30*/  PRMT R16, R9, 0x5410, R16 ;  /* 0x0000541009107816 */ /* 0x000fe40000000010 */
[----:B------:R-:W-:Y:S02]  /*cb40*/  PRMT R17, R19, 0x5410, R20 ;  /* 0x0000541013117816 */ /* 0x000fe40000000014 */
[----:B------:R-:W-:Y:S02]  /*cb50*/  PRMT R18, R18, 0x5410, R35 ;  /* 0x0000541012127816 */ /* 0x000fe40000000023 */
[----:B------:R-:W-:-:S02]  /*cb60*/  PRMT R19, R23, 0x5410, R22 ;  /* 0x0000541017137816 */ /* 0x000fc40000000016 */
[----:B------:R-:W-:Y:S01]  /*cb70*/  LEA.HI.X.SX32 R9, R55, c[0x0][0x184], 0x1, P0 ;  /* 0x0000610037097a11 */ /* 0x000fe200000f0eff */
[----:B------:R-:W-:Y:S06]  /*cb80*/  @!P1 EXIT ;  /* 0x000000000000994d */ /* 0x000fec0003800000 */
[----:B0-----:R-:W-:Y:S01]  /*cb90*/  STG.E.128 [R8.64], R16 ;  /* 0x0000001008007986 */ /* 0x001fe2000c101d04 */
[----:B------:R-:W-:Y:S05]  /*cba0*/  EXIT ;  /* 0x000000000000794d */ /* 0x000fea0003800000 */
.L_x_192:
[----:B------:R-:W-:-:S00]  /*cbb0*/  BRA `(.L_x_192) ;  /* 0xfffffff000007947 */ /* 0x000fc0000383ffff */
[----:B------:R-:W-:-:S00]  /*cbc0*/  NOP ;  /* 0x0000000000007918 */ /* 0x000fc00000000000 */
        /* <DEDUP_REMOVED lines=11> */
.L_x_193:


//--------------------- .nv.global.init           --------------------------
	.section	.nv.global.init,"aw",@progbits
.nv.global.init:
	.type		_$_str,@object
	.size		_$_str,(.L_0 - _$_str)
_$_str:
        /*0000*/ 	.byte	0x5f, 0x5f, 0x43, 0x55, 0x44, 0x41, 0x5f, 0x46, 0x54, 0x5a, 0x00
.L_0:


//--------------------- .nv.shared.triton_red_fused__to_copy_add_amax_amin_cat_clamp_mul_reciprocal_7 --------------------------
	.section	.nv.shared.triton_red_fused__to_copy_add_amax_amin_cat_clamp_mul_reciprocal_7,"aw",@nobits
	.sectionflags	@""
	.align	16
